//
// Generated by NVIDIA NVVM Compiler
//
// Compiler Build ID: CL-36424714
// Cuda compilation tools, release 13.0, V13.0.88
// Based on NVVM 20.0.0
//

.version 9.0
.target sm_100
.address_size 64

	// .globl	_Z19matchedFilterKernelPfS_S_S_iii
.global .align 4 .b8 __cudart_i2opi_f[24] = {65, 144, 67, 60, 153, 149, 98, 219, 192, 221, 52, 245, 209, 87, 39, 252, 41, 21, 68, 78, 110, 131, 249, 162};

.visible .entry _Z19matchedFilterKernelPfS_S_S_iii(
	.param .u64 .ptr .align 1 _Z19matchedFilterKernelPfS_S_S_iii_param_0,
	.param .u64 .ptr .align 1 _Z19matchedFilterKernelPfS_S_S_iii_param_1,
	.param .u64 .ptr .align 1 _Z19matchedFilterKernelPfS_S_S_iii_param_2,
	.param .u64 .ptr .align 1 _Z19matchedFilterKernelPfS_S_S_iii_param_3,
	.param .u32 _Z19matchedFilterKernelPfS_S_S_iii_param_4,
	.param .u32 _Z19matchedFilterKernelPfS_S_S_iii_param_5,
	.param .u32 _Z19matchedFilterKernelPfS_S_S_iii_param_6
)
{
	.local .align 16 .b8 	__local_depot0[12032];
	.reg .b64 	%SP;
	.reg .b64 	%SPL;
	.reg .pred 	%p<30>;
	.reg .b32 	%r<157>;
	.reg .b32 	%f<249>;
	.reg .b64 	%rd<89>;
	.reg .b64 	%fd<53>;

	mov.u64 	%SPL, __local_depot0;
	ld.param.u64 	%rd21, [_Z19matchedFilterKernelPfS_S_S_iii_param_0];
	ld.param.u64 	%rd22, [_Z19matchedFilterKernelPfS_S_S_iii_param_1];
	ld.param.u32 	%r48, [_Z19matchedFilterKernelPfS_S_S_iii_param_4];
	ld.param.u32 	%r49, [_Z19matchedFilterKernelPfS_S_S_iii_param_5];
	ld.param.u32 	%r47, [_Z19matchedFilterKernelPfS_S_S_iii_param_6];
	cvta.to.global.u64 	%rd1, %rd22;
	cvta.to.global.u64 	%rd2, %rd21;
	add.u64 	%rd3, %SPL, 0;
	add.u64 	%rd4, %SPL, 0;
	add.u64 	%rd5, %SPL, 32;
	add.u64 	%rd6, %SPL, 2032;
	add.u64 	%rd7, %SPL, 4032;
	add.u64 	%rd8, %SPL, 8032;
	mov.u32 	%r50, %ctaid.x;
	mov.u32 	%r51, %ntid.x;
	mov.u32 	%r52, %tid.x;
	mad.lo.s32 	%r1, %r50, %r51, %r52;
	mov.u32 	%r53, %ctaid.y;
	mov.u32 	%r54, %ntid.y;
	mov.u32 	%r55, %tid.y;
	mad.lo.s32 	%r56, %r53, %r54, %r55;
	mov.u32 	%r57, %ctaid.z;
	mov.u32 	%r58, %ntid.z;
	mov.u32 	%r59, %tid.z;
	mad.lo.s32 	%r3, %r57, %r58, %r59;
	setp.ge.s32 	%p1, %r1, %r48;
	setp.ge.s32 	%p2, %r56, %r49;
	or.pred  	%p3, %p1, %p2;
	setp.ge.s32 	%p4, %r3, %r47;
	or.pred  	%p5, %p3, %p4;
	@%p5 bra 	$L__BB0_30;
	cvt.rn.f64.u32 	%fd5, %r3;
	fma.rn.f64 	%fd6, %fd5, 0d3FB1EB851EB851EC, 0dBFF8000000000000;
	cvt.rn.f32.f64 	%f35, %fd6;
	cvt.rn.f64.u32 	%fd7, %r56;
	fma.rn.f64 	%fd8, %fd7, 0d3FB1EB851EB851EC, 0d0000000000000000;
	cvt.rn.f32.f64 	%f36, %fd8;
	cvt.rn.f64.s32 	%fd9, %r1;
	fma.rn.f64 	%fd10, %fd9, 0d3FB1EB851EB851EC, 0dC014000000000000;
	cvt.rn.f32.f64 	%f37, %fd10;
	cvt.f64.f32 	%fd11, %f37;
	add.f64 	%fd12, %fd11, 0dBFDA3D70A3D70A3D;
	cvt.f64.f32 	%fd13, %f36;
	add.f64 	%fd14, %fd13, 0d3F9CAC083126E979;
	mul.f64 	%fd15, %fd14, %fd14;
	fma.rn.f64 	%fd16, %fd12, %fd12, %fd15;
	cvt.f64.f32 	%fd1, %f35;
	add.f64 	%fd17, %fd1, 0d3F889374BC6A7EFA;
	fma.rn.f64 	%fd18, %fd17, %fd17, %fd16;
	cvt.rn.f32.f64 	%f38, %fd18;
	sqrt.rn.f32 	%f1, %f38;
	mov.f32 	%f239, 0f00000000;
	mov.b32 	%r143, 0;
	mov.f32 	%f240, %f239;
$L__BB0_2:
	cvt.rn.f64.u32 	%fd19, %r143;
	mul.f64 	%fd20, %fd19, 0dBF747AE147AE147B;
	fma.rn.f64 	%fd21, %fd20, 0d3F789374BC6A7EFA, 0dBEEF75104D551D69;
	mov.u32 	%r63, %ntid.x;
	mov.u32 	%r64, %tid.x;
	mad.lo.s32 	%r65, %r50, %r63, %r64;
	cvt.rn.f64.s32 	%fd22, %r65;
	fma.rn.f64 	%fd23, %fd22, 0d3FB1EB851EB851EC, 0dC014000000000000;
	cvt.rn.f32.f64 	%f39, %fd23;
	cvt.f64.f32 	%fd24, %f39;
	sub.f64 	%fd25, %fd24, %fd21;
	mul.f64 	%fd26, %fd25, %fd25;
	cvt.rn.f32.f64 	%f40, %fd26;
	cvt.f64.f32 	%fd2, %f40;
	mov.b32 	%r144, 0;
$L__BB0_3:
	cvt.rn.f64.u32 	%fd27, %r144;
	mul.f64 	%fd28, %fd27, 0dBF7469F838ADBDE0;
	fma.rn.f64 	%fd29, %fd28, 0d3FE0000000000000, 0dBF5469F838ADBDE0;
	sub.f64 	%fd30, %fd1, %fd29;
	fma.rn.f64 	%fd31, %fd30, %fd30, %fd2;
	mov.u32 	%r67, %ctaid.y;
	mov.u32 	%r68, %ntid.y;
	mov.u32 	%r69, %tid.y;
	mad.lo.s32 	%r70, %r67, %r68, %r69;
	cvt.rn.f64.u32 	%fd32, %r70;
	fma.rn.f64 	%fd33, %fd32, 0d3FB1EB851EB851EC, 0d0000000000000000;
	cvt.rn.f32.f64 	%f41, %fd33;
	mul.f32 	%f42, %f41, %f41;
	cvt.f64.f32 	%fd34, %f42;
	add.f64 	%fd35, %fd31, %fd34;
	cvt.rn.f32.f64 	%f43, %fd35;
	sqrt.rn.f32 	%f44, %f43;
	cvt.f64.f32 	%fd36, %f44;
	cvt.f64.f32 	%fd37, %f1;
	add.f64 	%fd38, %fd37, 0d4014EB851EB851EC;
	add.f64 	%fd39, %fd38, %fd36;
	div.rn.f64 	%fd40, %fd39, 0d4007FBB2FEC56D5D;
	cvt.rn.f32.f64 	%f45, %fd40;
	mul.f32 	%f46, %f45, 0f44984000;
	cvt.f64.f32 	%fd3, %f46;
	cvt.f64.f32 	%fd4, %f45;
	mul.lo.s32 	%r71, %r143, 60000;
	mad.lo.s32 	%r6, %r144, 3000, %r71;
	mov.b32 	%r145, 0;
$L__BB0_4:
	cvt.rn.f64.u32 	%fd41, %r145;
	div.rn.f64 	%fd42, %fd41, 0d411E848000000000;
	mul.f64 	%fd43, %fd42, 0d40DD4C8000000000;
	fma.rn.f64 	%fd44, %fd43, %fd4, %fd3;
	cvt.rn.f32.f64 	%f47, %fd44;
	mul.f32 	%f8, %f47, 0f40490FDB;
	mul.f32 	%f48, %f8, 0f3F22F983;
	cvt.rni.s32.f32 	%r149, %f48;
	cvt.rn.f32.s32 	%f49, %r149;
	fma.rn.f32 	%f50, %f49, 0fBFC90FDA, %f8;
	fma.rn.f32 	%f51, %f49, 0fB3A22168, %f50;
	fma.rn.f32 	%f241, %f49, 0fA7C234C5, %f51;
	abs.f32 	%f10, %f8;
	setp.ltu.f32 	%p6, %f10, 0f47CE4780;
	@%p6 bra 	$L__BB0_12;
	setp.neu.f32 	%p7, %f10, 0f7F800000;
	@%p7 bra 	$L__BB0_7;
	mov.f32 	%f54, 0f00000000;
	mul.rn.f32 	%f241, %f8, %f54;
	mov.b32 	%r149, 0;
	bra.uni 	$L__BB0_12;
$L__BB0_7:
	mov.b32 	%r9, %f8;
	shl.b32 	%r73, %r9, 8;
	or.b32  	%r10, %r73, -2147483648;
	mov.b64 	%rd87, 0;
	mov.b32 	%r146, 0;
	mov.u64 	%rd85, __cudart_i2opi_f;
	mov.u64 	%rd86, %rd4;
$L__BB0_8:
	.pragma "nounroll";
	ld.global.nc.u32 	%r74, [%rd85];
	mad.wide.u32 	%rd31, %r74, %r10, %rd87;
	shr.u64 	%rd87, %rd31, 32;
	st.local.u32 	[%rd86], %rd31;
	add.s32 	%r146, %r146, 1;
	add.s64 	%rd86, %rd86, 4;
	add.s64 	%rd85, %rd85, 4;
	setp.ne.s32 	%p8, %r146, 6;
	@%p8 bra 	$L__BB0_8;
	shr.u32 	%r75, %r9, 23;
	st.local.u32 	[%rd4+24], %rd87;
	and.b32  	%r13, %r75, 31;
	and.b32  	%r76, %r75, 224;
	add.s32 	%r77, %r76, -128;
	shr.u32 	%r78, %r77, 5;
	mul.wide.u32 	%rd32, %r78, 4;
	sub.s64 	%rd15, %rd4, %rd32;
	ld.local.u32 	%r147, [%rd15+24];
	ld.local.u32 	%r148, [%rd15+20];
	setp.eq.s32 	%p9, %r13, 0;
	@%p9 bra 	$L__BB0_11;
	shf.l.wrap.b32 	%r147, %r148, %r147, %r13;
	ld.local.u32 	%r79, [%rd15+16];
	shf.l.wrap.b32 	%r148, %r79, %r148, %r13;
$L__BB0_11:
	shr.u32 	%r80, %r147, 30;
	shf.l.wrap.b32 	%r81, %r148, %r147, 2;
	shl.b32 	%r82, %r148, 2;
	shr.u32 	%r83, %r81, 31;
	add.s32 	%r84, %r83, %r80;
	neg.s32 	%r85, %r84;
	setp.lt.s32 	%p10, %r9, 0;
	selp.b32 	%r149, %r85, %r84, %p10;
	xor.b32  	%r86, %r81, %r9;
	shr.s32 	%r87, %r81, 31;
	xor.b32  	%r88, %r87, %r81;
	xor.b32  	%r89, %r87, %r82;
	cvt.u64.u32 	%rd33, %r88;
	shl.b64 	%rd34, %rd33, 32;
	cvt.u64.u32 	%rd35, %r89;
	or.b64  	%rd36, %rd34, %rd35;
	cvt.rn.f64.s64 	%fd45, %rd36;
	mul.f64 	%fd46, %fd45, 0d3BF921FB54442D19;
	cvt.rn.f32.f64 	%f52, %fd46;
	neg.f32 	%f53, %f52;
	setp.lt.s32 	%p11, %r86, 0;
	selp.f32 	%f241, %f53, %f52, %p11;
$L__BB0_12:
	mul.f32 	%f55, %f241, %f241;
	fma.rn.f32 	%f56, %f55, 0f37CBAC00, 0fBAB607ED;
	fma.rn.f32 	%f57, %f56, %f55, 0f3D2AAABB;
	fma.rn.f32 	%f58, %f57, %f55, 0fBEFFFFFF;
	fma.rn.f32 	%f59, %f58, %f55, 0f3F800000;
	fma.rn.f32 	%f60, %f55, %f241, 0f00000000;
	fma.rn.f32 	%f61, %f55, 0fB94D4153, 0f3C0885E4;
	fma.rn.f32 	%f62, %f61, %f55, 0fBE2AAAA8;
	fma.rn.f32 	%f63, %f62, %f60, %f241;
	and.b32  	%r91, %r149, 1;
	setp.eq.b32 	%p12, %r91, 1;
	selp.f32 	%f64, %f59, %f63, %p12;
	selp.f32 	%f65, %f63, %f59, %p12;
	and.b32  	%r92, %r149, 2;
	setp.eq.s32 	%p13, %r92, 0;
	neg.f32 	%f66, %f64;
	selp.f32 	%f67, %f64, %f66, %p13;
	add.s32 	%r93, %r149, 1;
	and.b32  	%r94, %r93, 2;
	setp.eq.s32 	%p14, %r94, 0;
	neg.f32 	%f68, %f65;
	selp.f32 	%f69, %f65, %f68, %p14;
	mul.wide.u32 	%rd37, %r145, 4;
	add.s64 	%rd38, %rd6, %rd37;
	st.local.f32 	[%rd38], %f67;
	add.s64 	%rd39, %rd5, %rd37;
	st.local.f32 	[%rd39], %f69;
	add.s32 	%r95, %r6, %r145;
	mul.wide.u32 	%rd40, %r95, 4;
	add.s64 	%rd41, %rd2, %rd40;
	ld.global.f32 	%f70, [%rd41];
	mul.f32 	%f71, %f70, %f69;
	add.s64 	%rd42, %rd1, %rd40;
	ld.global.f32 	%f72, [%rd42];
	mul.f32 	%f73, %f67, %f72;
	sub.f32 	%f74, %f71, %f73;
	mul.f32 	%f75, %f70, %f67;
	fma.rn.f32 	%f76, %f72, %f69, %f75;
	add.f32 	%f240, %f240, %f74;
	sub.f32 	%f239, %f239, %f76;
	add.s32 	%r145, %r145, 1;
	setp.ne.s32 	%p15, %r145, 500;
	@%p15 bra 	$L__BB0_4;
	mov.b32 	%r150, 500;
$L__BB0_14:
	sub.s32 	%r97, 996, %r150;
	mul.wide.u32 	%rd43, %r97, 4;
	add.s64 	%rd44, %rd5, %rd43;
	ld.local.v4.f32 	{%f77, %f78, %f79, %f80}, [%rd44];
	mul.lo.s32 	%r98, %r143, 60000;
	mad.lo.s32 	%r24, %r144, 3000, %r98;
	add.s32 	%r99, %r24, %r150;
	mul.wide.u32 	%rd45, %r99, 4;
	add.s64 	%rd46, %rd2, %rd45;
	ld.global.f32 	%f81, [%rd46];
	mul.f32 	%f82, %f80, %f81;
	add.s64 	%rd47, %rd6, %rd43;
	ld.local.v4.f32 	{%f83, %f84, %f85, %f86}, [%rd47];
	add.s64 	%rd48, %rd1, %rd45;
	ld.global.f32 	%f87, [%rd48];
	mul.f32 	%f88, %f86, %f87;
	sub.f32 	%f89, %f82, %f88;
	mul.f32 	%f90, %f81, %f86;
	fma.rn.f32 	%f91, %f87, %f80, %f90;
	add.f32 	%f92, %f240, %f89;
	sub.f32 	%f93, %f239, %f91;
	ld.global.f32 	%f94, [%rd46+4];
	mul.f32 	%f95, %f79, %f94;
	ld.global.f32 	%f96, [%rd48+4];
	mul.f32 	%f97, %f85, %f96;
	sub.f32 	%f98, %f95, %f97;
	mul.f32 	%f99, %f94, %f85;
	fma.rn.f32 	%f100, %f96, %f79, %f99;
	add.f32 	%f101, %f92, %f98;
	sub.f32 	%f102, %f93, %f100;
	ld.global.f32 	%f103, [%rd46+8];
	mul.f32 	%f104, %f78, %f103;
	ld.global.f32 	%f105, [%rd48+8];
	mul.f32 	%f106, %f84, %f105;
	sub.f32 	%f107, %f104, %f106;
	mul.f32 	%f108, %f103, %f84;
	fma.rn.f32 	%f109, %f105, %f78, %f108;
	add.f32 	%f110, %f101, %f107;
	sub.f32 	%f111, %f102, %f109;
	ld.global.f32 	%f112, [%rd46+12];
	mul.f32 	%f113, %f77, %f112;
	ld.global.f32 	%f114, [%rd48+12];
	mul.f32 	%f115, %f83, %f114;
	sub.f32 	%f116, %f113, %f115;
	mul.f32 	%f117, %f112, %f83;
	fma.rn.f32 	%f118, %f114, %f77, %f117;
	add.f32 	%f240, %f110, %f116;
	sub.f32 	%f239, %f111, %f118;
	add.s32 	%r150, %r150, 4;
	setp.ne.s32 	%p16, %r150, 1000;
	@%p16 bra 	$L__BB0_14;
	mov.b32 	%r151, 0;
$L__BB0_16:
	cvt.rn.f64.u32 	%fd47, %r151;
	div.rn.f64 	%fd48, %fd47, 0d411E848000000000;
	mul.f64 	%fd49, %fd48, 0d40CD4C8000000000;
	fma.rn.f64 	%fd50, %fd49, %fd4, %fd3;
	cvt.rn.f32.f64 	%f119, %fd50;
	mul.f32 	%f22, %f119, 0f40490FDB;
	mul.f32 	%f120, %f22, 0f3F22F983;
	cvt.rni.s32.f32 	%r155, %f120;
	cvt.rn.f32.s32 	%f121, %r155;
	fma.rn.f32 	%f122, %f121, 0fBFC90FDA, %f22;
	fma.rn.f32 	%f123, %f121, 0fB3A22168, %f122;
	fma.rn.f32 	%f246, %f121, 0fA7C234C5, %f123;
	abs.f32 	%f24, %f22;
	setp.ltu.f32 	%p17, %f24, 0f47CE4780;
	@%p17 bra 	$L__BB0_24;
	setp.neu.f32 	%p18, %f24, 0f7F800000;
	@%p18 bra 	$L__BB0_19;
	mov.f32 	%f126, 0f00000000;
	mul.rn.f32 	%f246, %f22, %f126;
	mov.b32 	%r155, 0;
	bra.uni 	$L__BB0_24;
$L__BB0_19:
	mov.b32 	%r28, %f22;
	shl.b32 	%r102, %r28, 8;
	or.b32  	%r29, %r102, -2147483648;
	mov.b64 	%rd88, 0;
	mov.b32 	%r152, 0;
$L__BB0_20:
	.pragma "nounroll";
	mul.wide.u32 	%rd50, %r152, 4;
	mov.u64 	%rd51, __cudart_i2opi_f;
	add.s64 	%rd52, %rd51, %rd50;
	ld.global.nc.u32 	%r103, [%rd52];
	mad.wide.u32 	%rd53, %r103, %r29, %rd88;
	shr.u64 	%rd88, %rd53, 32;
	add.s64 	%rd54, %rd3, %rd50;
	st.local.u32 	[%rd54], %rd53;
	add.s32 	%r152, %r152, 1;
	setp.ne.s32 	%p19, %r152, 6;
	@%p19 bra 	$L__BB0_20;
	shr.u32 	%r104, %r28, 23;
	st.local.u32 	[%rd3+24], %rd88;
	and.b32  	%r32, %r104, 31;
	and.b32  	%r105, %r104, 224;
	add.s32 	%r106, %r105, -128;
	shr.u32 	%r107, %r106, 5;
	mul.wide.u32 	%rd55, %r107, 4;
	sub.s64 	%rd18, %rd3, %rd55;
	ld.local.u32 	%r153, [%rd18+24];
	ld.local.u32 	%r154, [%rd18+20];
	setp.eq.s32 	%p20, %r32, 0;
	@%p20 bra 	$L__BB0_23;
	shf.l.wrap.b32 	%r153, %r154, %r153, %r32;
	ld.local.u32 	%r108, [%rd18+16];
	shf.l.wrap.b32 	%r154, %r108, %r154, %r32;
$L__BB0_23:
	shr.u32 	%r109, %r153, 30;
	shf.l.wrap.b32 	%r110, %r154, %r153, 2;
	shl.b32 	%r111, %r154, 2;
	shr.u32 	%r112, %r110, 31;
	add.s32 	%r113, %r112, %r109;
	neg.s32 	%r114, %r113;
	setp.lt.s32 	%p21, %r28, 0;
	selp.b32 	%r155, %r114, %r113, %p21;
	xor.b32  	%r115, %r110, %r28;
	shr.s32 	%r116, %r110, 31;
	xor.b32  	%r117, %r116, %r110;
	xor.b32  	%r118, %r116, %r111;
	cvt.u64.u32 	%rd56, %r117;
	shl.b64 	%rd57, %rd56, 32;
	cvt.u64.u32 	%rd58, %r118;
	or.b64  	%rd59, %rd57, %rd58;
	cvt.rn.f64.s64 	%fd51, %rd59;
	mul.f64 	%fd52, %fd51, 0d3BF921FB54442D19;
	cvt.rn.f32.f64 	%f124, %fd52;
	neg.f32 	%f125, %f124;
	setp.lt.s32 	%p22, %r115, 0;
	selp.f32 	%f246, %f125, %f124, %p22;
$L__BB0_24:
	cvt.u64.u32 	%rd60, %r151;
	mul.f32 	%f127, %f246, %f246;
	fma.rn.f32 	%f128, %f127, 0f37CBAC00, 0fBAB607ED;
	fma.rn.f32 	%f129, %f128, %f127, 0f3D2AAABB;
	fma.rn.f32 	%f130, %f129, %f127, 0fBEFFFFFF;
	fma.rn.f32 	%f131, %f130, %f127, 0f3F800000;
	fma.rn.f32 	%f132, %f127, %f246, 0f00000000;
	fma.rn.f32 	%f133, %f127, 0fB94D4153, 0f3C0885E4;
	fma.rn.f32 	%f134, %f133, %f127, 0fBE2AAAA8;
	fma.rn.f32 	%f135, %f134, %f132, %f246;
	and.b32  	%r120, %r155, 1;
	setp.eq.b32 	%p23, %r120, 1;
	selp.f32 	%f136, %f131, %f135, %p23;
	selp.f32 	%f137, %f135, %f131, %p23;
	and.b32  	%r121, %r155, 2;
	setp.eq.s32 	%p24, %r121, 0;
	neg.f32 	%f138, %f136;
	selp.f32 	%f139, %f136, %f138, %p24;
	add.s32 	%r122, %r155, 1;
	and.b32  	%r123, %r122, 2;
	setp.eq.s32 	%p25, %r123, 0;
	neg.f32 	%f140, %f137;
	selp.f32 	%f141, %f137, %f140, %p25;
	mul.wide.u32 	%rd61, %r151, 4;
	add.s64 	%rd62, %rd8, %rd61;
	st.local.f32 	[%rd62], %f139;
	add.s64 	%rd63, %rd7, %rd61;
	st.local.f32 	[%rd63], %f141;
	cvt.u64.u32 	%rd64, %r24;
	add.s64 	%rd65, %rd64, %rd60;
	shl.b64 	%rd66, %rd65, 2;
	add.s64 	%rd67, %rd2, %rd66;
	ld.global.f32 	%f142, [%rd67+4000];
	mul.f32 	%f143, %f142, %f141;
	add.s64 	%rd68, %rd1, %rd66;
	ld.global.f32 	%f144, [%rd68+4000];
	mul.f32 	%f145, %f139, %f144;
	sub.f32 	%f146, %f143, %f145;
	mul.f32 	%f147, %f142, %f139;
	fma.rn.f32 	%f148, %f144, %f141, %f147;
	add.f32 	%f240, %f240, %f146;
	sub.f32 	%f239, %f239, %f148;
	add.s32 	%r151, %r151, 1;
	setp.ne.s32 	%p26, %r151, 1000;
	@%p26 bra 	$L__BB0_16;
	mov.b32 	%r156, 1000;
$L__BB0_26:
	sub.s32 	%r125, 1996, %r156;
	mul.wide.u32 	%rd69, %r125, 4;
	add.s64 	%rd70, %rd7, %rd69;
	ld.local.v4.f32 	{%f149, %f150, %f151, %f152}, [%rd70];
	cvt.u64.u32 	%rd71, %r156;
	mul.lo.s32 	%r126, %r143, 60000;
	mad.lo.s32 	%r127, %r144, 3000, %r126;
	cvt.u64.u32 	%rd72, %r127;
	add.s64 	%rd73, %rd72, %rd71;
	shl.b64 	%rd74, %rd73, 2;
	add.s64 	%rd75, %rd2, %rd74;
	ld.global.f32 	%f153, [%rd75+4000];
	mul.f32 	%f154, %f152, %f153;
	add.s64 	%rd76, %rd8, %rd69;
	ld.local.v4.f32 	{%f155, %f156, %f157, %f158}, [%rd76];
	add.s64 	%rd77, %rd1, %rd74;
	ld.global.f32 	%f159, [%rd77+4000];
	mul.f32 	%f160, %f158, %f159;
	sub.f32 	%f161, %f154, %f160;
	mul.f32 	%f162, %f153, %f158;
	fma.rn.f32 	%f163, %f159, %f152, %f162;
	add.f32 	%f164, %f240, %f161;
	sub.f32 	%f165, %f239, %f163;
	ld.global.f32 	%f166, [%rd75+4004];
	mul.f32 	%f167, %f151, %f166;
	ld.global.f32 	%f168, [%rd77+4004];
	mul.f32 	%f169, %f157, %f168;
	sub.f32 	%f170, %f167, %f169;
	mul.f32 	%f171, %f166, %f157;
	fma.rn.f32 	%f172, %f168, %f151, %f171;
	add.f32 	%f173, %f164, %f170;
	sub.f32 	%f174, %f165, %f172;
	ld.global.f32 	%f175, [%rd75+4008];
	mul.f32 	%f176, %f150, %f175;
	ld.global.f32 	%f177, [%rd77+4008];
	mul.f32 	%f178, %f156, %f177;
	sub.f32 	%f179, %f176, %f178;
	mul.f32 	%f180, %f175, %f156;
	fma.rn.f32 	%f181, %f177, %f150, %f180;
	add.f32 	%f182, %f173, %f179;
	sub.f32 	%f183, %f174, %f181;
	ld.global.f32 	%f184, [%rd75+4012];
	mul.f32 	%f185, %f149, %f184;
	ld.global.f32 	%f186, [%rd77+4012];
	mul.f32 	%f187, %f155, %f186;
	sub.f32 	%f188, %f185, %f187;
	mul.f32 	%f189, %f184, %f155;
	fma.rn.f32 	%f190, %f186, %f149, %f189;
	add.f32 	%f191, %f182, %f188;
	sub.f32 	%f192, %f183, %f190;
	ld.local.v4.f32 	{%f193, %f194, %f195, %f196}, [%rd70+-16];
	ld.global.f32 	%f197, [%rd75+4016];
	mul.f32 	%f198, %f196, %f197;
	ld.local.v4.f32 	{%f199, %f200, %f201, %f202}, [%rd76+-16];
	ld.global.f32 	%f203, [%rd77+4016];
	mul.f32 	%f204, %f202, %f203;
	sub.f32 	%f205, %f198, %f204;
	mul.f32 	%f206, %f197, %f202;
	fma.rn.f32 	%f207, %f203, %f196, %f206;
	add.f32 	%f208, %f191, %f205;
	sub.f32 	%f209, %f192, %f207;
	ld.global.f32 	%f210, [%rd75+4020];
	mul.f32 	%f211, %f195, %f210;
	ld.global.f32 	%f212, [%rd77+4020];
	mul.f32 	%f213, %f201, %f212;
	sub.f32 	%f214, %f211, %f213;
	mul.f32 	%f215, %f210, %f201;
	fma.rn.f32 	%f216, %f212, %f195, %f215;
	add.f32 	%f217, %f208, %f214;
	sub.f32 	%f218, %f209, %f216;
	ld.global.f32 	%f219, [%rd75+4024];
	mul.f32 	%f220, %f194, %f219;
	ld.global.f32 	%f221, [%rd77+4024];
	mul.f32 	%f222, %f200, %f221;
	sub.f32 	%f223, %f220, %f222;
	mul.f32 	%f224, %f219, %f200;
	fma.rn.f32 	%f225, %f221, %f194, %f224;
	add.f32 	%f226, %f217, %f223;
	sub.f32 	%f227, %f218, %f225;
	ld.global.f32 	%f228, [%rd75+4028];
	mul.f32 	%f229, %f193, %f228;
	ld.global.f32 	%f230, [%rd77+4028];
	mul.f32 	%f231, %f199, %f230;
	sub.f32 	%f232, %f229, %f231;
	mul.f32 	%f233, %f228, %f199;
	fma.rn.f32 	%f234, %f230, %f193, %f233;
	add.f32 	%f240, %f226, %f232;
	sub.f32 	%f239, %f227, %f234;
	add.s32 	%r156, %r156, 8;
	setp.ne.s32 	%p27, %r156, 2000;
	@%p27 bra 	$L__BB0_26;
	add.s32 	%r144, %r144, 1;
	setp.ne.s32 	%p28, %r144, 20;
	@%p28 bra 	$L__BB0_3;
	add.s32 	%r143, %r143, 1;
	setp.ne.s32 	%p29, %r143, 20;
	@%p29 bra 	$L__BB0_2;
	ld.param.u32 	%r142, [_Z19matchedFilterKernelPfS_S_S_iii_param_6];
	ld.param.u64 	%rd84, [_Z19matchedFilterKernelPfS_S_S_iii_param_3];
	ld.param.u64 	%rd83, [_Z19matchedFilterKernelPfS_S_S_iii_param_2];
	mov.u32 	%r128, %ctaid.x;
	mov.u32 	%r129, %ntid.x;
	mov.u32 	%r130, %tid.x;
	mad.lo.s32 	%r131, %r128, %r129, %r130;
	mov.u32 	%r132, %ctaid.y;
	mov.u32 	%r133, %ntid.y;
	mov.u32 	%r134, %tid.y;
	mad.lo.s32 	%r135, %r132, %r133, %r134;
	mad.lo.s32 	%r136, %r49, %r131, %r135;
	mov.u32 	%r137, %ctaid.z;
	mov.u32 	%r138, %ntid.z;
	mov.u32 	%r139, %tid.z;
	mad.lo.s32 	%r140, %r137, %r138, %r139;
	mad.lo.s32 	%r141, %r136, %r142, %r140;
	cvta.to.global.u64 	%rd78, %rd83;
	mul.wide.s32 	%rd79, %r141, 4;
	add.s64 	%rd80, %rd78, %rd79;
	st.global.f32 	[%rd80], %f240;
	cvta.to.global.u64 	%rd81, %rd84;
	add.s64 	%rd82, %rd81, %rd79;
	st.global.f32 	[%rd82], %f239;
$L__BB0_30:
	ret;

}


// ===== COMPILED SASS (sm_100) =====

	.target	sm_100

	.elftype	@"ET_EXEC"


//--------------------- .note.nv.tkinfo           --------------------------
	.section	.note.nv.tkinfo,"",@"SHT_NOTE"
	.sectionflags	@"SHF_NOTE_NV_TKINFO"
	.tkinfo
        /*0018*/ 	.word	0x00000002
        /*0030*/ 	.string	""
        /*0030*/ 	.string	"ptxas"
        /*0030*/ 	.string	"Cuda compilation tools, release 13.0, V13.0.88"
        /*0030*/ 	.string	"Build cuda_13.0.r13.0/compiler.36424714_0"
        /*0030*/ 	.string	"-arch sm_100 -m 64 "



//--------------------- .note.nv.cuinfo           --------------------------
	.section	.note.nv.cuinfo,"",@"SHT_NOTE"
	.sectionflags	@"SHF_NOTE_NV_CUINFO"
        /*0018*/ 	.short	0x0002
        /*001a*/ 	.short	0x0064
        /*001c*/ 	.short	0x0082
	.zero		2


//--------------------- .nv.info                  --------------------------
	.section	.nv.info,"",@"SHT_CUDA_INFO"
	.align	4


	//----- nvinfo : EIATTR_REGCOUNT
	.align		4
        /*0000*/ 	.byte	0x04, 0x2f
        /*0002*/ 	.short	(.L_2 - .L_1)
	.align		4
.L_1:
        /*0004*/ 	.word	index@(_Z19matchedFilterKernelPfS_S_S_iii)
        /*0008*/ 	.word	0x00000028


	//----- nvinfo : EIATTR_FRAME_SIZE
	.align		4
.L_2:
        /*000c*/ 	.byte	0x04, 0x11
        /*000e*/ 	.short	(.L_4 - .L_3)
	.align		4
.L_3:
        /*0010*/ 	.word	index@($__internal_1_$__cuda_sm20_sqrt_rn_f32_slowpath)
        /*0014*/ 	.word	0x00002f00


	//----- nvinfo : EIATTR_FRAME_SIZE
	.align		4
.L_4:
        /*0018*/ 	.byte	0x04, 0x11
        /*001a*/ 	.short	(.L_6 - .L_5)
	.align		4
.L_5:
        /*001c*/ 	.word	index@($__internal_0_$__cuda_sm20_div_rn_f64_full)
        /*0020*/ 	.word	0x00002f00


	//----- nvinfo : EIATTR_FRAME_SIZE
	.align		4
.L_6:
        /*0024*/ 	.byte	0x04, 0x11
        /*0026*/ 	.short	(.L_8 - .L_7)
	.align		4
.L_7:
        /*0028*/ 	.word	index@(_Z19matchedFilterKernelPfS_S_S_iii)
        /*002c*/ 	.word	0x00002f00


	//----- nvinfo : EIATTR_MIN_STACK_SIZE
	.align		4
.L_8:
        /*0030*/ 	.byte	0x04, 0x12
        /*0032*/ 	.short	(.L_10 - .L_9)
	.align		4
.L_9:
        /*0034*/ 	.word	index@(_Z19matchedFilterKernelPfS_S_S_iii)
        /*0038*/ 	.word	0x00002f00
.L_10:


//--------------------- .nv.compat                --------------------------
	.section	.nv.compat,"",@"SHT_CUDA_COMPAT_INFO"
	.align	4
        /*0000*/ 	.byte	0x02, 0x09, 0x00, 0x00, 0x02, 0x02, 0x01, 0x00, 0x02, 0x05, 0x05, 0x00, 0x03, 0x07, 0x01, 0x01
        /*0010*/ 	.byte	0x02, 0x03, 0x00, 0x00, 0x02, 0x06, 0x01, 0x00, 0x04, 0x0b, 0x08, 0x00, 0x01, 0x00, 0x00, 0x00
        /*0020*/ 	.byte	0x00, 0x00, 0x00, 0x00


//--------------------- .nv.info._Z19matchedFilterKernelPfS_S_S_iii --------------------------
	.section	.nv.info._Z19matchedFilterKernelPfS_S_S_iii,"",@"SHT_CUDA_INFO"
	.sectionflags	@""
	.align	4


	//----- nvinfo : EIATTR_CUDA_API_VERSION
	.align		4
        /*0000*/ 	.byte	0x04, 0x37
        /*0002*/ 	.short	(.L_12 - .L_11)
.L_11:
        /*0004*/ 	.word	0x00000082


	//----- nvinfo : EIATTR_KPARAM_INFO
	.align		4
.L_12:
        /*0008*/ 	.byte	0x04, 0x17
        /*000a*/ 	.short	(.L_14 - .L_13)
.L_13:
        /*000c*/ 	.word	0x00000000
        /*0010*/ 	.short	0x0006
        /*0012*/ 	.short	0x0028
        /*0014*/ 	.byte	0x00, 0xf0, 0x11, 0x00


	//----- nvinfo : EIATTR_KPARAM_INFO
	.align		4
.L_14:
        /*0018*/ 	.byte	0x04, 0x17
        /*001a*/ 	.short	(.L_16 - .L_15)
.L_15:
        /*001c*/ 	.word	0x00000000
        /*0020*/ 	.short	0x0005
        /*0022*/ 	.short	0x0024
        /*0024*/ 	.byte	0x00, 0xf0, 0x11, 0x00


	//----- nvinfo : EIATTR_KPARAM_INFO
	.align		4
.L_16:
        /*0028*/ 	.byte	0x04, 0x17
        /*002a*/ 	.short	(.L_18 - .L_17)
.L_17:
        /*002c*/ 	.word	0x00000000
        /*0030*/ 	.short	0x0004
        /*0032*/ 	.short	0x0020
        /*0034*/ 	.byte	0x00, 0xf0, 0x11, 0x00


	//----- nvinfo : EIATTR_KPARAM_INFO
	.align		4
.L_18:
        /*0038*/ 	.byte	0x04, 0x17
        /*003a*/ 	.short	(.L_20 - .L_19)
.L_19:
        /*003c*/ 	.word	0x00000000
        /*0040*/ 	.short	0x0003
        /*0042*/ 	.short	0x0018
        /*0044*/ 	.byte	0x00, 0xf5, 0x21, 0x00


	//----- nvinfo : EIATTR_KPARAM_INFO
	.align		4
.L_20:
        /*0048*/ 	.byte	0x04, 0x17
        /*004a*/ 	.short	(.L_22 - .L_21)
.L_21:
        /*004c*/ 	.word	0x00000000
        /*0050*/ 	.short	0x0002
        /*0052*/ 	.short	0x0010
        /*0054*/ 	.byte	0x00, 0xf5, 0x21, 0x00


	//----- nvinfo : EIATTR_KPARAM_INFO
	.align		4
.L_22:
        /*0058*/ 	.byte	0x04, 0x17
        /*005a*/ 	.short	(.L_24 - .L_23)
.L_23:
        /*005c*/ 	.word	0x00000000
        /*0060*/ 	.short	0x0001
        /*0062*/ 	.short	0x0008
        /*0064*/ 	.byte	0x00, 0xf5, 0x21, 0x00


	//----- nvinfo : EIATTR_KPARAM_INFO
	.align		4
.L_24:
        /*0068*/ 	.byte	0x04, 0x17
        /*006a*/ 	.short	(.L_26 - .L_25)
.L_25:
        /*006c*/ 	.word	0x00000000
        /*0070*/ 	.short	0x0000
        /*0072*/ 	.short	0x0000
        /*0074*/ 	.byte	0x00, 0xf5, 0x21, 0x00


	//----- nvinfo : EIATTR_SPARSE_MMA_MASK
	.align		4
.L_26:
        /*0078*/ 	.byte	0x03, 0x50
        /*007a*/ 	.short	0x0000


	//----- nvinfo : EIATTR_MAXREG_COUNT
	.align		4
        /*007c*/ 	.byte	0x03, 0x1b
        /*007e*/ 	.short	0x00ff


	//----- nvinfo : EIATTR_MERCURY_ISA_VERSION
	.align		4
        /*0080*/ 	.byte	0x03, 0x5f
        /*0082*/ 	.short	0x0101


	//----- nvinfo : EIATTR_VRC_CTA_INIT_COUNT
	.align		4
        /*0084*/ 	.byte	0x02, 0x4a
	.zero		1
	.zero		1


	//----- nvinfo : EIATTR_EXIT_INSTR_OFFSETS
	.align		4
        /*0088*/ 	.byte	0x04, 0x1c
        /*008a*/ 	.short	(.L_28 - .L_27)


	//   ....[0]....
.L_27:
        /*008c*/ 	.word	0x00000130


	//   ....[1]....
        /*0090*/ 	.word	0x00002e50


	//----- nvinfo : EIATTR_CRS_STACK_SIZE
	.align		4
.L_28:
        /*0094*/ 	.byte	0x04, 0x1e
        /*0096*/ 	.short	(.L_30 - .L_29)
.L_29:
        /*0098*/ 	.word	0x00000000


	//----- nvinfo : EIATTR_CBANK_PARAM_SIZE
	.align		4
.L_30:
        /*009c*/ 	.byte	0x03, 0x19
        /*009e*/ 	.short	0x002c


	//----- nvinfo : EIATTR_PARAM_CBANK
	.align		4
        /*00a0*/ 	.byte	0x04, 0x0a
        /*00a2*/ 	.short	(.L_32 - .L_31)
	.align		4
.L_31:
        /*00a4*/ 	.word	index@(.nv.constant0._Z19matchedFilterKernelPfS_S_S_iii)
        /*00a8*/ 	.short	0x0380
        /*00aa*/ 	.short	0x002c


	//----- nvinfo : EIATTR_SW_WAR
	.align		4
.L_32:
        /*00ac*/ 	.byte	0x04, 0x36
        /*00ae*/ 	.short	(.L_34 - .L_33)
.L_33:
        /*00b0*/ 	.word	0x00000008
.L_34:


//--------------------- .nv.callgraph             --------------------------
	.section	.nv.callgraph,"",@"SHT_CUDA_CALLGRAPH"
	.align	4
	.sectionentsize	8
	.align		4
        /*0000*/ 	.word	0x00000000
	.align		4
        /*0004*/ 	.word	0xffffffff
	.align		4
        /*0008*/ 	.word	0x00000000
	.align		4
        /*000c*/ 	.word	0xfffffffe
	.align		4
        /*0010*/ 	.word	0x00000000
	.align		4
        /*0014*/ 	.word	0xfffffffd
	.align		4
        /*0018*/ 	.word	0x00000000
	.align		4
        /*001c*/ 	.word	0xfffffffc


//--------------------- .nv.constant4             --------------------------
	.section	.nv.constant4,"a",@progbits
	.align	8
	.align		8
.nv.constant4:
        /*0000*/ 	.dword	__cudart_i2opi_f


//--------------------- .text._Z19matchedFilterKernelPfS_S_S_iii --------------------------
	.section	.text._Z19matchedFilterKernelPfS_S_S_iii,"ax",@progbits
	.align	128
        .global         _Z19matchedFilterKernelPfS_S_S_iii
        .type           _Z19matchedFilterKernelPfS_S_S_iii,@function
        .size           _Z19matchedFilterKernelPfS_S_S_iii,(.L_x_31 - _Z19matchedFilterKernelPfS_S_S_iii)
        .other          _Z19matchedFilterKernelPfS_S_S_iii,@"STO_CUDA_ENTRY STV_DEFAULT"
_Z19matchedFilterKernelPfS_S_S_iii:
.text._Z19matchedFilterKernelPfS_S_S_iii:
[----:B------:R-:W0:Y:S01]  /*0000*/  LDC R1, c[0x0][0x37c] ;  /* 0x0000df00ff017b82 */ /* 0x000e220000000800 */
[----:B------:R-:W1:Y:S07]  /*0010*/  S2R R5, SR_TID.Y ;  /* 0x0000000000057919 */ /* 0x000e6e0000002200 */
[----:B------:R-:W2:Y:S01]  /*0020*/  LDC R0, c[0x0][0x360] ;  /* 0x0000d800ff007b82 */ /* 0x000ea20000000800 */
[----:B------:R-:W3:Y:S01]  /*0030*/  LDCU.64 UR6, c[0x0][0x3a0] ;  /* 0x00007400ff0677ac */ /* 0x000ee20008000a00 */
[----:B0-----:R-:W-:Y:S01]  /*0040*/  IADD3 R1, PT, PT, R1, -0x2f00, RZ ;  /* 0xffffd10001017810 */ /* 0x001fe20007ffe0ff */
[----:B------:R-:W2:Y:S01]  /*0050*/  S2R R3, SR_TID.X ;  /* 0x0000000000037919 */ /* 0x000ea20000002100 */
[----:B------:R-:W0:Y:S01]  /*0060*/  LDCU UR8, c[0x0][0x3a8] ;  /* 0x00007500ff0877ac */ /* 0x000e220008000800 */
[----:B------:R-:W4:Y:S03]  /*0070*/  S2R R2, SR_TID.Z ;  /* 0x0000000000027919 */ /* 0x000f260000002300 */
[----:B------:R-:W1:Y:S08]  /*0080*/  S2UR UR4, SR_CTAID.Y ;  /* 0x00000000000479c3 */ /* 0x000e700000002600 */
[----:B------:R-:W1:Y:S08]  /*0090*/  LDC R12, c[0x0][0x364] ;  /* 0x0000d900ff0c7b82 */ /* 0x000e700000000800 */
[----:B------:R-:W2:Y:S08]  /*00a0*/  S2UR UR9, SR_CTAID.X ;  /* 0x00000000000979c3 */ /* 0x000eb00000002500 */
[----:B------:R-:W4:Y:S08]  /*00b0*/  S2UR UR5, SR_CTAID.Z ;  /* 0x00000000000579c3 */ /* 0x000f300000002700 */
[----:B------:R-:W4:Y:S01]  /*00c0*/  LDC R13, c[0x0][0x368] ;  /* 0x0000da00ff0d7b82 */ /* 0x000f220000000800 */
[----:B-1----:R-:W-:-:S05]  /*00d0*/  IMAD R12, R12, UR4, R5 ;  /* 0x000000040c0c7c24 */ /* 0x002fca000f8e0205 */
[----:B---3--:R-:W-:Y:S01]  /*00e0*/  ISETP.GE.AND P0, PT, R12, UR7, PT ;  /* 0x000000070c007c0c */ /* 0x008fe2000bf06270 */
[----:B--2---:R-:W-:-:S05]  /*00f0*/  IMAD R0, R0, UR9, R3 ;  /* 0x0000000900007c24 */ /* 0x004fca000f8e0203 */
[----:B------:R-:W-:Y:S01]  /*0100*/  ISETP.GE.OR P0, PT, R0, UR6, P0 ;  /* 0x0000000600007c0c */ /* 0x000fe20008706670 */
[----:B----4-:R-:W-:-:S05]  /*0110*/  IMAD R13, R13, UR5, R2 ;  /* 0x000000050d0d7c24 */ /* 0x010fca000f8e0202 */
[----:B0-----:R-:W-:-:S13]  /*0120*/  ISETP.GE.OR P0, PT, R13, UR8, P0 ;  /* 0x000000080d007c0c */ /* 0x001fda0008706670 */
[----:B------:R-:W-:Y:S05]  /*0130*/  @P0 EXIT ;  /* 0x000000000000094d */ /* 0x000fea0003800000 */
[----:B------:R-:W0:Y:S01]  /*0140*/  I2F.F64.U32 R4, R12 ;  /* 0x0000000c00047312 */ /* 0x000e220000201800 */
[----:B------:R-:W-:Y:S01]  /*0150*/  HFMA2 R8, -RZ, RZ, 0.006561279296875, 47.375 ;  /* 0x1eb851ecff087431 */ /* 0x000fe200000001ff */
[----:B------:R-:W-:Y:S01]  /*0160*/  MOV R9, 0x3fb1eb85 ;  /* 0x3fb1eb8500097802 */ /* 0x000fe20000000f00 */
[----:B------:R-:W-:Y:S01]  /*0170*/  UMOV UR4, 0x3126e979 ;  /* 0x3126e97900047882 */ /* 0x000fe20000000000 */
[----:B------:R-:W-:Y:S01]  /*0180*/  UMOV UR5, 0x3f9cac08 ;  /* 0x3f9cac0800057882 */ /* 0x000fe20000000000 */
[----:B------:R-:W-:Y:S03]  /*0190*/  BSSY.RECONVERGENT B0, `(.L_x_0) ;  /* 0x0000025000007945 */ /* 0x000fe60003800200 */
[----:B------:R-:W1:Y:S01]  /*01a0*/  I2F.F64 R6, R0 ;  /* 0x0000000000067312 */ /* 0x000e620000201c00 */
[----:B0-----:R-:W-:-:S07]  /*01b0*/  DFMA R4, R4, R8, RZ ;  /* 0x000000080404722b */ /* 0x001fce00000000ff */
[----:B------:R-:W0:Y:S01]  /*01c0*/  I2F.F64.U32 R2, R13 ;  /* 0x0000000d00027312 */ /* 0x000e220000201800 */
[----:B-1----:R-:W-:-:S07]  /*01d0*/  DFMA R6, R6, R8, -5 ;  /* 0xc01400000606742b */ /* 0x002fce0000000008 */
[----:B------:R-:W1:Y:S01]  /*01e0*/  F2F.F32.F64 R4, R4 ;  /* 0x0000000400047310 */ /* 0x000e620000301000 */
[----:B0-----:R-:W-:-:S07]  /*01f0*/  DFMA R2, R2, R8, -1.5 ;  /* 0xbff800000202742b */ /* 0x001fce0000000008 */
[----:B------:R-:W-:Y:S08]  /*0200*/  F2F.F32.F64 R6, R6 ;  /* 0x0000000600067310 */ /* 0x000ff00000301000 */
[----:B-1----:R-:W0:Y:S08]  /*0210*/  F2F.F64.F32 R10, R4 ;  /* 0x00000004000a7310 */ /* 0x002e300000201800 */
[----:B------:R-:W1:Y:S01]  /*0220*/  F2F.F32.F64 R22, R2 ;  /* 0x0000000200167310 */ /* 0x000e620000301000 */
[----:B0-----:R-:W-:-:S07]  /*0230*/  DADD R10, R10, UR4 ;  /* 0x000000040a0a7e29 */ /* 0x001fce0008000000 */
[----:B------:R-:W0:Y:S01]  /*0240*/  F2F.F64.F32 R8, R6 ;  /* 0x0000000600087310 */ /* 0x000e220000201800 */
[----:B------:R-:W-:Y:S01]  /*0250*/  UMOV UR4, 0xa3d70a3d ;  /* 0xa3d70a3d00047882 */ /* 0x000fe20000000000 */
[----:B------:R-:W-:Y:S01]  /*0260*/  UMOV UR5, 0x3fda3d70 ;  /* 0x3fda3d7000057882 */ /* 0x000fe20000000000 */
[----:B------:R-:W-:-:S05]  /*0270*/  DMUL R10, R10, R10 ;  /* 0x0000000a0a0a7228 */ /* 0x000fca0000000000 */
[----:B-1----:R-:W1:Y:S01]  /*0280*/  F2F.F64.F32 R22, R22 ;  /* 0x0000001600167310 */ /* 0x002e620000201800 */
[----:B0-----:R-:W-:Y:S01]  /*0290*/  DADD R8, R8, -UR4 ;  /* 0x8000000408087e29 */ /* 0x001fe20008000000 */
[----:B------:R-:W-:Y:S01]  /*02a0*/  UMOV UR4, 0xbc6a7efa ;  /* 0xbc6a7efa00047882 */ /* 0x000fe20000000000 */
[----:B------:R-:W-:Y:S02]  /*02b0*/  UMOV UR5, 0x3f889374 ;  /* 0x3f88937400057882 */ /* 0x000fe40000000000 */
[----:B-1----:R-:W-:-:S04]  /*02c0*/  DADD R2, R22, UR4 ;  /* 0x0000000416027e29 */ /* 0x002fc80008000000 */
[----:B------:R-:W-:-:S08]  /*02d0*/  DFMA R10, R8, R8, R10 ;  /* 0x00000008080a722b */ /* 0x000fd0000000000a */
[----:B------:R-:W-:-:S06]  /*02e0*/  DFMA R10, R2, R2, R10 ;  /* 0x00000002020a722b */ /* 0x000fcc000000000a */
[----:B------:R-:W0:Y:S02]  /*02f0*/  F2F.F32.F64 R2, R10 ;  /* 0x0000000a00027310 */ /* 0x000e240000301000 */
[----:B0-----:R-:W-:-:S06]  /*0300*/  IADD3 R0, PT, PT, R2, -0xd000000, RZ ;  /* 0xf300000002007810 */ /* 0x001fcc0007ffe0ff */
[----:B------:R0:W1:Y:S01]  /*0310*/  MUFU.RSQ R3, R2 ;  /* 0x0000000200037308 */ /* 0x0000620000001400 */
[----:B------:R-:W-:-:S13]  /*0320*/  ISETP.GT.U32.AND P0, PT, R0, 0x727fffff, PT ;  /* 0x727fffff0000780c */ /* 0x000fda0003f04070 */
[----:B0-----:R-:W-:Y:S05]  /*0330*/  @!P0 BRA `(.L_x_1) ;  /* 0x0000000000188947 */ /* 0x001fea0003800000 */
[----:B------:R-:W-:Y:S01]  /*0340*/  BSSY.RECONVERGENT B1, `(.L_x_2) ;  /* 0x0000003000017945 */ /* 0x000fe20003800200 */
[----:B------:R-:W-:-:S07]  /*0350*/  MOV R11, 0x370 ;  /* 0x00000370000b7802 */ /* 0x000fce0000000f00 */
[----:B-1----:R-:W-:Y:S05]  /*0360*/  CALL.REL.NOINC `($__internal_1_$__cuda_sm20_sqrt_rn_f32_slowpath) ;  /* 0x00000030002c7944 */ /* 0x002fea0003c00000 */
[----:B------:R-:W-:Y:S05]  /*0370*/  BSYNC.RECONVERGENT B1 ;  /* 0x0000000000017941 */ /* 0x000fea0003800200 */
.L_x_2:
[----:B------:R-:W-:Y:S01]  /*0380*/  MOV R0, R2 ;  /* 0x0000000200007202 */ /* 0x000fe20000000f00 */
[----:B------:R-:W-:Y:S06]  /*0390*/  BRA `(.L_x_3) ;  /* 0x0000000000107947 */ /* 0x000fec0003800000 */
.L_x_1:
[----:B-1----:R-:W-:Y:S01]  /*03a0*/  FMUL.FTZ R5, R2, R3 ;  /* 0x0000000302057220 */ /* 0x002fe20000410000 */
[----:B------:R-:W-:-:S03]  /*03b0*/  FMUL.FTZ R3, R3, 0.5 ;  /* 0x3f00000003037820 */ /* 0x000fc60000410000 */
[----:B------:R-:W-:-:S04]  /*03c0*/  FFMA R0, -R5, R5, R2 ;  /* 0x0000000505007223 */ /* 0x000fc80000000102 */
[----:B------:R-:W-:-:S07]  /*03d0*/  FFMA R0, R0, R3, R5 ;  /* 0x0000000300007223 */ /* 0x000fce0000000005 */
.L_x_3:
[----:B------:R-:W-:Y:S05]  /*03e0*/  BSYNC.RECONVERGENT B0 ;  /* 0x0000000000007941 */ /* 0x000fea0003800200 */
.L_x_0:
[----:B------:R-:W-:Y:S01]  /*03f0*/  HFMA2 R3, -RZ, RZ, 0, 0 ;  /* 0x00000000ff037431 */ /* 0x000fe200000001ff */
[----:B------:R-:W-:Y:S01]  /*0400*/  MOV R24, RZ ;  /* 0x000000ff00187202 */ /* 0x000fe20000000f00 */
[----:B------:R-:W0:Y:S01]  /*0410*/  LDCU.64 UR10, c[0x0][0x358] ;  /* 0x00006b00ff0a77ac */ /* 0x000e220008000a00 */
[----:B------:R-:W-:-:S05]  /*0420*/  UMOV UR4, URZ ;  /* 0x000000ff00047c82 */ /* 0x000fca0008000000 */
.L_x_22:
[----:B------:R-:W1:Y:S01]  /*0430*/  S2R R5, SR_TID.X ;  /* 0x0000000000057919 */ /* 0x000e620000002100 */
[----:B------:R-:W1:Y:S01]  /*0440*/  LDC R2, c[0x0][0x360] ;  /* 0x0000d800ff027b82 */ /* 0x000e620000000800 */
[----:B------:R-:W-:Y:S01]  /*0450*/  MOV R8, 0x1eb851ec ;  /* 0x1eb851ec00087802 */ /* 0x000fe20000000f00 */
[----:B------:R-:W-:Y:S01]  /*0460*/  UMOV UR6, 0x47ae147b ;  /* 0x47ae147b00067882 */ /* 0x000fe20000000000 */
[----:B------:R-:W-:Y:S01]  /*0470*/  MOV R9, 0x3fb1eb85 ;  /* 0x3fb1eb8500097802 */ /* 0x000fe20000000f00 */
[----:B------:R-:W-:Y:S01]  /*0480*/  UMOV UR7, 0x3f747ae1 ;  /* 0x3f747ae100077882 */ /* 0x000fe20000000000 */
[----:B------:R-:W-:Y:S01]  /*0490*/  MOV R10, 0x4d551d69 ;  /* 0x4d551d69000a7802 */ /* 0x000fe20000000f00 */
[----:B------:R-:W-:Y:S01]  /*04a0*/  UMOV UR5, URZ ;  /* 0x000000ff00057c82 */ /* 0x000fe20008000000 */
[----:B------:R-:W-:Y:S01]  /*04b0*/  MOV R11, 0x3eef7510 ;  /* 0x3eef7510000b7802 */ /* 0x000fe20000000f00 */
[----:B-1----:R-:W-:Y:S02]  /*04c0*/  IMAD R2, R2, UR9, R5 ;  /* 0x0000000902027c24 */ /* 0x002fe4000f8e0205 */
[----:B------:R-:W1:Y:S08]  /*04d0*/  I2F.F64.U32 R4, UR4 ;  /* 0x0000000400047d12 */ /* 0x000e700008201800 */
[----:B------:R-:W2:Y:S01]  /*04e0*/  I2F.F64 R6, R2 ;  /* 0x0000000200067312 */ /* 0x000ea20000201c00 */
[----:B-1----:R-:W-:Y:S01]  /*04f0*/  DMUL R4, R4, -UR6 ;  /* 0x8000000604047c28 */ /* 0x002fe20008000000 */
[----:B------:R-:W-:Y:S01]  /*0500*/  UMOV UR6, 0xbc6a7efa ;  /* 0xbc6a7efa00067882 */ /* 0x000fe20000000000 */
[----:B------:R-:W-:Y:S01]  /*0510*/  UMOV UR7, 0x3f789374 ;  /* 0x3f78937400077882 */ /* 0x000fe20000000000 */
[----:B--2---:R-:W-:-:S05]  /*0520*/  DFMA R6, R6, R8, -5 ;  /* 0xc01400000606742b */ /* 0x004fca0000000008 */
[----:B------:R-:W-:-:S05]  /*0530*/  DFMA R4, R4, UR6, -R10 ;  /* 0x0000000604047c2b */ /* 0x000fca000800080a */
[----:B------:R-:W1:Y:S08]  /*0540*/  F2F.F32.F64 R6, R6 ;  /* 0x0000000600067310 */ /* 0x000e700000301000 */
[----:B-1----:R-:W1:Y:S02]  /*0550*/  F2F.F64.F32 R8, R6 ;  /* 0x0000000600087310 */ /* 0x002e640000201800 */
[----:B-1----:R-:W-:-:S08]  /*0560*/  DADD R4, -R4, R8 ;  /* 0x0000000004047229 */ /* 0x002fd00000000108 */
[----:B------:R-:W-:-:S06]  /*0570*/  DMUL R8, R4, R4 ;  /* 0x0000000404087228 */ /* 0x000fcc0000000000 */
[----:B------:R-:W1:Y:S08]  /*0580*/  F2F.F32.F64 R4, R8 ;  /* 0x0000000800047310 */ /* 0x000e700000301000 */
[----:B-1----:R-:W1:Y:S02]  /*0590*/  F2F.F64.F32 R4, R4 ;  /* 0x0000000400047310 */ /* 0x002e640000201800 */
.L_x_21:
[----:B------:R-:W2:Y:S01]  /*05a0*/  S2R R7, SR_TID.Y ;  /* 0x0000000000077919 */ /* 0x000ea20000002200 */
[----:B------:R-:W2:Y:S01]  /*05b0*/  S2UR UR6, SR_CTAID.Y ;  /* 0x00000000000679c3 */ /* 0x000ea20000002600 */
[----:B------:R-:W-:Y:S01]  /*05c0*/  UMOV UR7, 0x3fb1eb85 ;  /* 0x3fb1eb8500077882 */ /* 0x000fe20000000000 */
[----:B------:R-:W-:Y:S01]  /*05d0*/  MOV R10, 0x38adbde0 ;  /* 0x38adbde0000a7802 */ /* 0x000fe20000000f00 */
[----:B------:R-:W-:Y:S01]  /*05e0*/  BSSY.RECONVERGENT B0, `(.L_x_4) ;  /* 0x0000021000007945 */ /* 0x000fe20003800200 */
[----:B------:R-:W-:-:S04]  /*05f0*/  MOV R11, 0x3f5469f8 ;  /* 0x3f5469f8000b7802 */ /* 0x000fc80000000f00 */
[----:B------:R-:W2:Y:S02]  /*0600*/  LDC R2, c[0x0][0x364] ;  /* 0x0000d900ff027b82 */ /* 0x000ea40000000800 */
[----:B--2---:R-:W-:Y:S01]  /*0610*/  IMAD R2, R2, UR6, R7 ;  /* 0x0000000602027c24 */ /* 0x004fe2000f8e0207 */
[----:B------:R-:W-:Y:S01]  /*0620*/  UMOV UR6, 0x1eb851ec ;  /* 0x1eb851ec00067882 */ /* 0x000fe20000000000 */
[----:B------:R-:W-:Y:S08]  /*0630*/  I2F.F64.U32 R6, UR5 ;  /* 0x0000000500067d12 */ /* 0x000ff00008201800 */
[----:B------:R-:W2:Y:S02]  /*0640*/  I2F.F64.U32 R8, R2 ;  /* 0x0000000200087312 */ /* 0x000ea40000201800 */
[----:B--2---:R-:W-:Y:S01]  /*0650*/  DFMA R8, R8, UR6, RZ ;  /* 0x0000000608087c2b */ /* 0x004fe200080000ff */
[----:B------:R-:W-:Y:S01]  /*0660*/  UMOV UR6, 0x38adbde0 ;  /* 0x38adbde000067882 */ /* 0x000fe20000000000 */
[----:B------:R-:W-:-:S02]  /*0670*/  UMOV UR7, 0x3f7469f8 ;  /* 0x3f7469f800077882 */ /* 0x000fc40000000000 */
[----:B------:R-:W-:Y:S01]  /*0680*/  DMUL R6, R6, -UR6 ;  /* 0x8000000606067c28 */ /* 0x000fe20008000000 */
[----:B------:R-:W-:Y:S01]  /*0690*/  UMOV UR6, 0x0 ;  /* 0x0000000000067882 */ /* 0x000fe20000000000 */
[----:B------:R-:W-:-:S04]  /*06a0*/  UMOV UR7, 0x3fe00000 ;  /* 0x3fe0000000077882 */ /* 0x000fc80000000000 */
[----:B------:R-:W2:Y:S02]  /*06b0*/  F2F.F32.F64 R8, R8 ;  /* 0x0000000800087310 */ /* 0x000ea40000301000 */
[----:B------:R-:W-:-:S08]  /*06c0*/  DFMA R6, R6, UR6, -R10 ;  /* 0x0000000606067c2b */ /* 0x000fd0000800080a */
[----:B------:R-:W-:Y:S01]  /*06d0*/  DADD R6, R22, -R6 ;  /* 0x0000000016067229 */ /* 0x000fe20000000806 */
[----:B--2---:R-:W-:-:S07]  /*06e0*/  FMUL R10, R8, R8 ;  /* 0x00000008080a7220 */ /* 0x004fce0000400000 */
[----:B-1----:R-:W-:Y:S01]  /*06f0*/  DFMA R6, R6, R6, R4 ;  /* 0x000000060606722b */ /* 0x002fe20000000004 */
[----:B------:R-:W1:Y:S07]  /*0700*/  F2F.F64.F32 R10, R10 ;  /* 0x0000000a000a7310 */ /* 0x000e6e0000201800 */
[----:B-1----:R-:W-:-:S10]  /*0710*/  DADD R6, R6, R10 ;  /* 0x0000000006067229 */ /* 0x002fd4000000000a */
[----:B------:R-:W1:Y:S02]  /*0720*/  F2F.F32.F64 R7, R6 ;  /* 0x0000000600077310 */ /* 0x000e640000301000 */
[----:B-1----:R-:W-:-:S06]  /*0730*/  IADD3 R2, PT, PT, R7, -0xd000000, RZ ;  /* 0xf300000007027810 */ /* 0x002fcc0007ffe0ff */
[----:B------:R1:W2:Y:S01]  /*0740*/  MUFU.RSQ R8, R7 ;  /* 0x0000000700087308 */ /* 0x0002a20000001400 */
[----:B------:R-:W-:-:S13]  /*0750*/  ISETP.GT.U32.AND P0, PT, R2, 0x727fffff, PT ;  /* 0x727fffff0200780c */ /* 0x000fda0003f04070 */
[----:B-1----:R-:W-:Y:S05]  /*0760*/  @!P0 BRA `(.L_x_5) ;  /* 0x0000000000108947 */ /* 0x002fea0003800000 */
[----:B------:R-:W-:Y:S02]  /*0770*/  MOV R2, R7 ;  /* 0x0000000700027202 */ /* 0x000fe40000000f00 */
[----:B------:R-:W-:-:S07]  /*0780*/  MOV R11, 0x7a0 ;  /* 0x000007a0000b7802 */ /* 0x000fce0000000f00 */
[----:B0-2---:R-:W-:Y:S05]  /*0790*/  CALL.REL.NOINC `($__internal_1_$__cuda_sm20_sqrt_rn_f32_slowpath) ;  /* 0x0000002c00207944 */ /* 0x005fea0003c00000 */
[----:B------:R-:W-:Y:S05]  /*07a0*/  BRA `(.L_x_6) ;  /* 0x0000000000107947 */ /* 0x000fea0003800000 */
.L_x_5:
[----:B--2---:R-:W-:Y:S01]  /*07b0*/  FMUL.FTZ R2, R7, R8 ;  /* 0x0000000807027220 */ /* 0x004fe20000410000 */
[----:B------:R-:W-:-:S03]  /*07c0*/  FMUL.FTZ R6, R8, 0.5 ;  /* 0x3f00000008067820 */ /* 0x000fc60000410000 */
[----:B------:R-:W-:-:S04]  /*07d0*/  FFMA R7, -R2, R2, R7 ;  /* 0x0000000202077223 */ /* 0x000fc80000000107 */
[----:B------:R-:W-:-:S07]  /*07e0*/  FFMA R2, R7, R6, R2 ;  /* 0x0000000607027223 */ /* 0x000fce0000000002 */
.L_x_6:
[----:B0-----:R-:W-:Y:S05]  /*07f0*/  BSYNC.RECONVERGENT B0 ;  /* 0x0000000000007941 */ /* 0x001fea0003800200 */
.L_x_4:
[----:B------:R-:W0:Y:S01]  /*0800*/  MUFU.RCP64H R13, 2.997898101806640625 ;  /* 0x4007fbb2000d7908 */ /* 0x000e220000001800 */
[----:B------:R-:W-:Y:S01]  /*0810*/  HFMA2 R7, -RZ, RZ, 2.013671875, -63040 ;  /* 0x4007fbb2ff077431 */ /* 0x000fe200000001ff */
[----:B------:R-:W-:Y:S01]  /*0820*/  MOV R6, 0xfec56d5d ;  /* 0xfec56d5d00067802 */ /* 0x000fe20000000f00 */
[----:B------:R-:W-:Y:S01]  /*0830*/  UMOV UR6, 0x1eb851ec ;  /* 0x1eb851ec00067882 */ /* 0x000fe20000000000 */
[----:B------:R-:W-:Y:S01]  /*0840*/  MOV R12, 0x1 ;  /* 0x00000001000c7802 */ /* 0x000fe20000000f00 */
[----:B------:R-:W-:Y:S01]  /*0850*/  UMOV UR7, 0x4014eb85 ;  /* 0x4014eb8500077882 */ /* 0x000fe20000000000 */
[----:B------:R-:W-:Y:S02]  /*0860*/  BSSY.RECONVERGENT B0, `(.L_x_7) ;  /* 0x0000017000007945 */ /* 0x000fe40003800200 */
[----:B------:R-:W1:Y:S02]  /*0870*/  F2F.F64.F32 R10, R0 ;  /* 0x00000000000a7310 */ /* 0x000e640000201800 */
[----:B0-----:R-:W-:-:S02]  /*0880*/  DFMA R8, R12, -R6, 1 ;  /* 0x3ff000000c08742b */ /* 0x001fc40000000806 */
[----:B-1----:R-:W-:-:S06]  /*0890*/  DADD R10, R10, UR6 ;  /* 0x000000060a0a7e29 */ /* 0x002fcc0008000000 */
[----:B------:R-:W-:Y:S02]  /*08a0*/  DFMA R14, R8, R8, R8 ;  /* 0x00000008080e722b */ /* 0x000fe40000000008 */
[----:B------:R-:W0:Y:S06]  /*08b0*/  F2F.F64.F32 R8, R2 ;  /* 0x0000000200087310 */ /* 0x000e2c0000201800 */
[----:B------:R-:W-:-:S08]  /*08c0*/  DFMA R14, R12, R14, R12 ;  /* 0x0000000e0c0e722b */ /* 0x000fd0000000000c */
[----:B------:R-:W-:Y:S02]  /*08d0*/  DFMA R12, R14, -R6, 1 ;  /* 0x3ff000000e0c742b */ /* 0x000fe40000000806 */
[----:B0-----:R-:W-:-:S06]  /*08e0*/  DADD R8, R8, R10 ;  /* 0x0000000008087229 */ /* 0x001fcc000000000a */
[----:B------:R-:W-:-:S04]  /*08f0*/  DFMA R12, R14, R12, R14 ;  /* 0x0000000c0e0c722b */ /* 0x000fc8000000000e */
[----:B------:R-:W-:-:S04]  /*0900*/  FSETP.GEU.AND P1, PT, |R9|, 6.5827683646048100446e-37, PT ;  /* 0x036000000900780b */ /* 0x000fc80003f2e200 */
[----:B------:R-:W-:-:S08]  /*0910*/  DMUL R10, R8, R12 ;  /* 0x0000000c080a7228 */ /* 0x000fd00000000000 */
[----:B------:R-:W-:-:S08]  /*0920*/  DFMA R6, R10, -R6, R8 ;  /* 0x800000060a06722b */ /* 0x000fd00000000008 */
[----:B------:R-:W-:-:S10]  /*0930*/  DFMA R10, R12, R6, R10 ;  /* 0x000000060c0a722b */ /* 0x000fd4000000000a */
[----:B------:R-:W-:-:S05]  /*0940*/  FFMA R6, RZ, 2.1247372627258300781, R11 ;  /* 0x4007fbb2ff067823 */ /* 0x000fca000000000b */
[----:B------:R-:W-:-:S13]  /*0950*/  FSETP.GT.AND P0, PT, |R6|, 1.469367938527859385e-39, PT ;  /* 0x001000000600780b */ /* 0x000fda0003f04200 */
[----:B------:R-:W-:Y:S05]  /*0960*/  @P0 BRA P1, `(.L_x_8) ;  /* 0x0000000000180947 */ /* 0x000fea0000800000 */
[----:B------:R-:W-:Y:S02]  /*0970*/  MOV R14, R8 ;  /* 0x00000008000e7202 */ /* 0x000fe40000000f00 */
[----:B------:R-:W-:Y:S02]  /*0980*/  MOV R15, R9 ;  /* 0x00000009000f7202 */ /* 0x000fe40000000f00 */
[----:B------:R-:W-:Y:S02]  /*0990*/  MOV R12, 0xfec56d5d ;  /* 0xfec56d5d000c7802 */ /* 0x000fe40000000f00 */
[----:B------:R-:W-:Y:S02]  /*09a0*/  MOV R13, 0x4007fbb2 ;  /* 0x4007fbb2000d7802 */ /* 0x000fe40000000f00 */
[----:B------:R-:W-:-:S07]  /*09b0*/  MOV R28, 0x9d0 ;  /* 0x000009d0001c7802 */ /* 0x000fce0000000f00 */
[----:B------:R-:W-:Y:S05]  /*09c0*/  CALL.REL.NOINC `($__internal_0_$__cuda_sm20_div_rn_f64_full) ;  /* 0x0000002400247944 */ /* 0x000fea0003c00000 */
.L_x_8:
[----:B------:R-:W-:Y:S05]  /*09d0*/  BSYNC.RECONVERGENT B0 ;  /* 0x0000000000007941 */ /* 0x000fea0003800200 */
.L_x_7:
[----:B------:R-:W0:Y:S01]  /*09e0*/  F2F.F32.F64 R10, R10 ;  /* 0x0000000a000a7310 */ /* 0x000e220000301000 */
[----:B------:R-:W-:Y:S01]  /*09f0*/  UIMAD UR6, UR4, 0x14, UR5 ;  /* 0x00000014040678a4 */ /* 0x000fe2000f8e0205 */
[----:B------:R-:W-:-:S03]  /*0a00*/  MOV R2, RZ ;  /* 0x000000ff00027202 */ /* 0x000fc60000000f00 */
[----:B------:R-:W-:Y:S01]  /*0a10*/  UIMAD UR8, UR6, 0xbb8, URZ ;  /* 0x00000bb8060878a4 */ /* 0x000fe2000f8e02ff */
[----:B0-----:R-:W-:Y:S02]  /*0a20*/  FMUL R8, R10, 1218 ;  /* 0x449840000a087820 */ /* 0x001fe40000400000 */
[----:B------:R0:W1:Y:S08]  /*0a30*/  F2F.F64.F32 R6, R10 ;  /* 0x0000000a00067310 */ /* 0x0000700000201800 */
[----:B0-----:R-:W2:Y:S02]  /*0a40*/  F2F.F64.F32 R8, R8 ;  /* 0x0000000800087310 */ /* 0x001ea40000201800 */
.L_x_13:
[----:B------:R-:W0:Y:S01]  /*0a50*/  MUFU.RCP64H R11, 500000 ;  /* 0x411e8480000b7908 */ /* 0x000e220000001800 */
[----:B------:R-:W-:Y:S01]  /*0a60*/  HFMA2 R14, -RZ, RZ, 0, 0 ;  /* 0x00000000ff0e7431 */ /* 0x000fe200000001ff */
[----:B------:R-:W-:Y:S01]  /*0a70*/  MOV R15, 0x411e8480 ;  /* 0x411e8480000f7802 */ /* 0x000fe20000000f00 */
[----:B------:R-:W-:-:S05]  /*0a80*/  HFMA2 R10, -RZ, RZ, 0, 5.9604644775390625e-08 ;  /* 0x00000001ff0a7431 */ /* 0x000fca00000001ff */
[----:B------:R-:W3:Y:S01]  /*0a90*/  I2F.F64.U32 R16, R2 ;  /* 0x0000000200107312 */ /* 0x000ee20000201800 */
[----:B0-----:R-:W-:Y:S01]  /*0aa0*/  DFMA R12, R10, -R14, 1 ;  /* 0x3ff000000a0c742b */ /* 0x001fe2000000080e */
[----:B---3--:R-:W-:-:S07]  /*0ab0*/  FSETP.GEU.AND P1, PT, |R17|, 6.5827683646048100446e-37, PT ;  /* 0x036000001100780b */ /* 0x008fce0003f2e200 */
[----:B------:R-:W-:-:S08]  /*0ac0*/  DFMA R12, R12, R12, R12 ;  /* 0x0000000c0c0c722b */ /* 0x000fd0000000000c */
[----:B------:R-:W-:-:S08]  /*0ad0*/  DFMA R12, R10, R12, R10 ;  /* 0x0000000c0a0c722b */ /* 0x000fd0000000000a */
[----:B------:R-:W-:-:S08]  /*0ae0*/  DFMA R10, R12, -R14, 1 ;  /* 0x3ff000000c0a742b */ /* 0x000fd0000000080e */
[----:B------:R-:W-:-:S08]  /*0af0*/  DFMA R10, R12, R10, R12 ;  /* 0x0000000a0c0a722b */ /* 0x000fd0000000000c */
[----:B------:R-:W-:-:S08]  /*0b00*/  DMUL R12, R16, R10 ;  /* 0x0000000a100c7228 */ /* 0x000fd00000000000 */
[----:B------:R-:W-:-:S08]  /*0b10*/  DFMA R14, R12, -500000, R16 ;  /* 0xc11e84800c0e782b */ /* 0x000fd00000000010 */
[----:B------:R-:W-:-:S10]  /*0b20*/  DFMA R10, R10, R14, R12 ;  /* 0x0000000e0a0a722b */ /* 0x000fd4000000000c */
[----:B------:R-:W-:-:S05]  /*0b30*/  FFMA R12, RZ, 9.9073486328125, R11 ;  /* 0x411e8480ff0c7823 */ /* 0x000fca000000000b */
[----:B------:R-:W-:-:S13]  /*0b40*/  FSETP.GT.AND P0, PT, |R12|, 1.469367938527859385e-39, PT ;  /* 0x001000000c00780b */ /* 0x000fda0003f04200 */
[----:B------:R-:W-:Y:S05]  /*0b50*/  @P0 BRA P1, `(.L_x_9) ;  /* 0x0000000000180947 */ /* 0x000fea0000800000 */
[----:B------:R-:W-:Y:S02]  /*0b60*/  MOV R14, R16 ;  /* 0x00000010000e7202 */ /* 0x000fe40000000f00 */
[----:B------:R-:W-:Y:S02]  /*0b70*/  MOV R15, R17 ;  /* 0x00000011000f7202 */ /* 0x000fe40000000f00 */
[----:B------:R-:W-:Y:S02]  /*0b80*/  MOV R12, RZ ;  /* 0x000000ff000c7202 */ /* 0x000fe40000000f00 */
[----:B------:R-:W-:Y:S02]  /*0b90*/  MOV R13, 0x411e8480 ;  /* 0x411e8480000d7802 */ /* 0x000fe40000000f00 */
[----:B------:R-:W-:-:S07]  /*0ba0*/  MOV R28, 0xbc0 ;  /* 0x00000bc0001c7802 */ /* 0x000fce0000000f00 */
[----:B-12---:R-:W-:Y:S05]  /*0bb0*/  CALL.REL.NOINC `($__internal_0_$__cuda_sm20_div_rn_f64_full) ;  /* 0x0000002000a87944 */ /* 0x006fea0003c00000 */
.L_x_9:
[----:B------:R-:W-:Y:S01]  /*0bc0*/  DMUL R10, R10, 30002 ;  /* 0x40dd4c800a0a7828 */ /* 0x000fe20000000000 */
[----:B------:R-:W-:Y:S07]  /*0bd0*/  BSSY.RECONVERGENT B0, `(.L_x_10) ;  /* 0x0000043000007945 */ /* 0x000fee0003800200 */
[----:B-12---:R-:W-:-:S10]  /*0be0*/  DFMA R10, R6, R10, R8 ;  /* 0x0000000a060a722b */ /* 0x006fd40000000008 */
[----:B------:R-:W0:Y:S02]  /*0bf0*/  F2F.F32.F64 R10, R10 ;  /* 0x0000000a000a7310 */ /* 0x000e240000301000 */
[----:B0-----:R-:W-:-:S04]  /*0c00*/  FMUL R15, R10, 3.1415927410125732422 ;  /* 0x40490fdb0a0f7820 */ /* 0x001fc80000400000 */
[C---:B------:R-:W-:Y:S01]  /*0c10*/  FMUL R13, R15.reuse, 0.63661974668502807617 ;  /* 0x3f22f9830f0d7820 */ /* 0x040fe20000400000 */
[----:B------:R-:W-:-:S05]  /*0c20*/  FSETP.GE.AND P0, PT, |R15|, 105615, PT ;  /* 0x47ce47800f00780b */ /* 0x000fca0003f06200 */
[----:B------:R-:W0:Y:S02]  /*0c30*/  F2I.NTZ R13, R13 ;  /* 0x0000000d000d7305 */ /* 0x000e240000203100 */
[----:B0-----:R-:W-:-:S05]  /*0c40*/  I2FP.F32.S32 R12, R13 ;  /* 0x0000000d000c7245 */ /* 0x001fca0000201400 */
[----:B------:R-:W-:-:S04]  /*0c50*/  FFMA R17, R12, -1.5707962512969970703, R15 ;  /* 0xbfc90fda0c117823 */ /* 0x000fc8000000000f */
[----:B------:R-:W-:-:S04]  /*0c60*/  FFMA R17, R12, -7.5497894158615963534e-08, R17 ;  /* 0xb3a221680c117823 */ /* 0x000fc80000000011 */
[----:B------:R-:W-:Y:S01]  /*0c70*/  FFMA R12, R12, -5.3903029534742383927e-15, R17 ;  /* 0xa7c234c50c0c7823 */ /* 0x000fe20000000011 */
[----:B------:R-:W-:Y:S06]  /*0c80*/  @!P0 BRA `(.L_x_11) ;  /* 0x0000000000dc8947 */ /* 0x000fec0003800000 */
[----:B------:R-:W-:-:S13]  /*0c90*/  FSETP.NEU.AND P0, PT, |R15|, +INF , PT ;  /* 0x7f8000000f00780b */ /* 0x000fda0003f0d200 */
[----:B------:R-:W-:Y:S01]  /*0ca0*/  @!P0 FMUL R12, RZ, R15 ;  /* 0x0000000fff0c8220 */ /* 0x000fe20000400000 */
[----:B------:R-:W-:Y:S01]  /*0cb0*/  @!P0 MOV R13, RZ ;  /* 0x000000ff000d8202 */ /* 0x000fe20000000f00 */
[----:B------:R-:W-:Y:S06]  /*0cc0*/  @!P0 BRA `(.L_x_11) ;  /* 0x0000000000cc8947 */ /* 0x000fec0003800000 */
[----:B------:R-:W-:Y:S01]  /*0cd0*/  SHF.L.U32 R11, R15, 0x8, RZ ;  /* 0x000000080f0b7819 */ /* 0x000fe200000006ff */
[----:B------:R-:W0:Y:S01]  /*0ce0*/  LDCU.64 UR12, c[0x4][URZ] ;  /* 0x01000000ff0c77ac */ /* 0x000e220008000a00 */
[----:B------:R-:W-:Y:S02]  /*0cf0*/  MOV R14, RZ ;  /* 0x000000ff000e7202 */ /* 0x000fe40000000f00 */
[----:B------:R-:W-:Y:S01]  /*0d00*/  MOV R10, R1 ;  /* 0x00000001000a7202 */ /* 0x000fe20000000f00 */
[----:B------:R-:W-:Y:S01]  /*0d10*/  UMOV UR7, URZ ;  /* 0x000000ff00077c82 */ /* 0x000fe20008000000 */
[----:B------:R-:W-:Y:S01]  /*0d20*/  LOP3.LUT R19, R11, 0x80000000, RZ, 0xfc, !PT ;  /* 0x800000000b137812 */ /* 0x000fe200078efcff */
[----:B------:R-:W-:-:S06]  /*0d30*/  UMOV UR6, URZ ;  /* 0x000000ff00067c82 */ /* 0x000fcc0008000000 */
.L_x_12:
[----:B0-----:R-:W-:Y:S02]  /*0d40*/  MOV R16, UR12 ;  /* 0x0000000c00107c02 */ /* 0x001fe40008000f00 */
[----:B------:R-:W-:-:S05]  /*0d50*/  MOV R17, UR13 ;  /* 0x0000000d00117c02 */ /* 0x000fca0008000f00 */
[----:B------:R-:W2:Y:S01]  /*0d60*/  LDG.E.CONSTANT R12, desc[UR10][R16.64] ;  /* 0x0000000a100c7981 */ /* 0x000ea2000c1e9900 */
[----:B------:R-:W-:Y:S02]  /*0d70*/  UIADD3 UR12, UP0, UPT, UR12, 0x4, URZ ;  /* 0x000000040c0c7890 */ /* 0x000fe4000ff1e0ff */
[----:B------:R-:W-:Y:S02]  /*0d80*/  UIADD3 UR6, UPT, UPT, UR6, 0x1, URZ ;  /* 0x0000000106067890 */ /* 0x000fe4000fffe0ff */
[----:B------:R-:W-:Y:S02]  /*0d90*/  UIADD3.X UR13, UPT, UPT, URZ, UR13, URZ, UP0, !UPT ;  /* 0x0000000dff0d7290 */ /* 0x000fe400087fe4ff */
[----:B------:R-:W-:Y:S01]  /*0da0*/  UISETP.NE.AND UP0, UPT, UR6, 0x6, UPT ;  /* 0x000000060600788c */ /* 0x000fe2000bf05270 */
[----:B--2---:R-:W-:-:S03]  /*0db0*/  IMAD.WIDE.U32 R12, R12, R19, RZ ;  /* 0x000000130c0c7225 */ /* 0x004fc600078e00ff */
[----:B------:R-:W-:-:S04]  /*0dc0*/  IADD3 R11, P0, PT, R12, R14, RZ ;  /* 0x0000000e0c0b7210 */ /* 0x000fc80007f1e0ff */
[----:B------:R-:W-:Y:S01]  /*0dd0*/  IADD3.X R14, PT, PT, R13, UR7, RZ, P0, !PT ;  /* 0x000000070d0e7c10 */ /* 0x000fe200087fe4ff */
[----:B------:R0:W-:Y:S02]  /*0de0*/  STL [R10], R11 ;  /* 0x0000000b0a007387 */ /* 0x0001e40000100800 */
[----:B0-----:R-:W-:Y:S01]  /*0df0*/  IADD3 R10, PT, PT, R10, 0x4, RZ ;  /* 0x000000040a0a7810 */ /* 0x001fe20007ffe0ff */
[----:B------:R-:W-:Y:S06]  /*0e00*/  BRA.U UP0, `(.L_x_12) ;  /* 0xfffffffd00cc7547 */ /* 0x000fec000b83ffff */
[----:B------:R-:W-:Y:S01]  /*0e10*/  SHF.R.U32.HI R13, RZ, 0x17, R15 ;  /* 0x00000017ff0d7819 */ /* 0x000fe2000001160f */
[----:B------:R0:W-:Y:S03]  /*0e20*/  STL [R1+0x18], R14 ;  /* 0x0000180e01007387 */ /* 0x0001e60000100800 */
[C---:B------:R-:W-:Y:S02]  /*0e30*/  LOP3.LUT R10, R13.reuse, 0xe0, RZ, 0xc0, !PT ;  /* 0x000000e00d0a7812 */ /* 0x040fe400078ec0ff */
[----:B------:R-:W-:Y:S02]  /*0e40*/  LOP3.LUT P0, RZ, R13, 0x1f, RZ, 0xc0, !PT ;  /* 0x0000001f0dff7812 */ /* 0x000fe4000780c0ff */
[----:B------:R-:W-:-:S04]  /*0e50*/  IADD3 R10, PT, PT, R10, -0x80, RZ ;  /* 0xffffff800a0a7810 */ /* 0x000fc80007ffe0ff */
[----:B------:R-:W-:-:S05]  /*0e60*/  SHF.R.U32.HI R10, RZ, 0x5, R10 ;  /* 0x00000005ff0a7819 */ /* 0x000fca000001160a */
[----:B------:R-:W-:-:S05]  /*0e70*/  IMAD R18, R10, -0x4, R1 ;  /* 0xfffffffc0a127824 */ /* 0x000fca00078e0201 */
[----:B------:R-:W2:Y:S04]  /*0e80*/  LDL R10, [R18+0x18] ;  /* 0x00001800120a7983 */ /* 0x000ea80000100800 */
[----:B------:R-:W2:Y:S04]  /*0e90*/  LDL R11, [R18+0x14] ;  /* 0x00001400120b7983 */ /* 0x000ea80000100800 */
[----:B------:R-:W3:Y:S01]  /*0ea0*/  @P0 LDL R12, [R18+0x10] ;  /* 0x00001000120c0983 */ /* 0x000ee20000100800 */
[----:B------:R-:W-:Y:S01]  /*0eb0*/  LOP3.LUT R13, R13, 0x1f, RZ, 0xc0, !PT ;  /* 0x0000001f0d0d7812 */ /* 0x000fe200078ec0ff */
[----:B------:R-:W-:Y:S01]  /*0ec0*/  UMOV UR6, 0x54442d19 ;  /* 0x54442d1900067882 */ /* 0x000fe20000000000 */
[----:B------:R-:W-:-:S02]  /*0ed0*/  UMOV UR7, 0x3bf921fb ;  /* 0x3bf921fb00077882 */ /* 0x000fc40000000000 */
[-C--:B--2---:R-:W-:Y:S02]  /*0ee0*/  @P0 SHF.L.W.U32.HI R10, R11, R13.reuse, R10 ;  /* 0x0000000d0b0a0219 */ /* 0x084fe40000010e0a */
[----:B---3--:R-:W-:Y:S02]  /*0ef0*/  @P0 SHF.L.W.U32.HI R11, R12, R13, R11 ;  /* 0x0000000d0c0b0219 */ /* 0x008fe40000010e0b */
[----:B------:R-:W-:Y:S02]  /*0f00*/  ISETP.GE.AND P0, PT, R15, RZ, PT ;  /* 0x000000ff0f00720c */ /* 0x000fe40003f06270 */
[C---:B------:R-:W-:Y:S02]  /*0f10*/  SHF.L.W.U32.HI R12, R11.reuse, 0x2, R10 ;  /* 0x000000020b0c7819 */ /* 0x040fe40000010e0a */
[----:B------:R-:W-:Y:S02]  /*0f20*/  SHF.L.U32 R11, R11, 0x2, RZ ;  /* 0x000000020b0b7819 */ /* 0x000fe400000006ff */
[----:B------:R-:W-:-:S02]  /*0f30*/  SHF.R.S32.HI R13, RZ, 0x1f, R12 ;  /* 0x0000001fff0d7819 */ /* 0x000fc4000001140c */
[C---:B------:R-:W-:Y:S02]  /*0f40*/  LOP3.LUT R15, R12.reuse, R15, RZ, 0x3c, !PT ;  /* 0x0000000f0c0f7212 */ /* 0x040fe400078e3cff */
[C---:B------:R-:W-:Y:S02]  /*0f50*/  LOP3.LUT R16, R13.reuse, R11, RZ, 0x3c, !PT ;  /* 0x0000000b0d107212 */ /* 0x040fe400078e3cff */
[----:B------:R-:W-:Y:S02]  /*0f60*/  LOP3.LUT R17, R13, R12, RZ, 0x3c, !PT ;  /* 0x0000000c0d117212 */ /* 0x000fe400078e3cff */
[----:B------:R-:W-:Y:S02]  /*0f70*/  SHF.R.U32.HI R13, RZ, 0x1e, R10 ;  /* 0x0000001eff0d7819 */ /* 0x000fe4000001160a */
[----:B------:R-:W-:Y:S02]  /*0f80*/  ISETP.GE.AND P1, PT, R15, RZ, PT ;  /* 0x000000ff0f00720c */ /* 0x000fe40003f26270 */
[----:B------:R-:W1:Y:S01]  /*0f90*/  I2F.F64.S64 R16, R16 ;  /* 0x0000001000107312 */ /* 0x000e620000301c00 */
[----:B------:R-:W-:-:S04]  /*0fa0*/  LEA.HI R13, R12, R13, RZ, 0x1 ;  /* 0x0000000d0c0d7211 */ /* 0x000fc800078f08ff */
[----:B------:R-:W-:-:S04]  /*0fb0*/  IADD3 R10, PT, PT, -R13, RZ, RZ ;  /* 0x000000ff0d0a7210 */ /* 0x000fc80007ffe1ff */
[----:B------:R-:W-:Y:S01]  /*0fc0*/  @!P0 MOV R13, R10 ;  /* 0x0000000a000d8202 */ /* 0x000fe20000000f00 */
[----:B-1----:R-:W-:-:S10]  /*0fd0*/  DMUL R18, R16, UR6 ;  /* 0x0000000610127c28 */ /* 0x002fd40008000000 */
[----:B------:R-:W1:Y:S02]  /*0fe0*/  F2F.F32.F64 R18, R18 ;  /* 0x0000001200127310 */ /* 0x000e640000301000 */
[----:B01----:R-:W-:-:S07]  /*0ff0*/  FSEL R12, -R18, R18, !P1 ;  /* 0x00000012120c7208 */ /* 0x003fce0004800100 */
.L_x_11:
[----:B------:R-:W-:Y:S05]  /*1000*/  BSYNC.RECONVERGENT B0 ;  /* 0x0000000000007941 */ /* 0x000fea0003800200 */
.L_x_10:
[----:B------:R-:W0:Y:S01]  /*1010*/  LDC.64 R10, c[0x0][0x388] ;  /* 0x0000e200ff0a7b82 */ /* 0x000e220000000a00 */
[----:B------:R-:W-:-:S07]  /*1020*/  IADD3 R17, PT, PT, R2, UR8, RZ ;  /* 0x0000000802117c10 */ /* 0x000fce000fffe0ff */
[----:B------:R-:W1:Y:S01]  /*1030*/  LDC.64 R20, c[0x0][0x380] ;  /* 0x0000e000ff147b82 */ /* 0x000e620000000a00 */
[----:B0-----:R-:W-:-:S05]  /*1040*/  IMAD.WIDE.U32 R18, R17, 0x4, R10 ;  /* 0x0000000411127825 */ /* 0x001fca00078e000a */
[----:B------:R0:W2:Y:S01]  /*1050*/  LDG.E R14, desc[UR10][R18.64] ;  /* 0x0000000a120e7981 */ /* 0x0000a2000c1e1900 */
[----:B-1----:R-:W-:-:S05]  /*1060*/  IMAD.WIDE.U32 R16, R17, 0x4, R20 ;  /* 0x0000000411107825 */ /* 0x002fca00078e0014 */
[----:B------:R-:W3:Y:S01]  /*1070*/  LDG.E R15, desc[UR10][R16.64] ;  /* 0x0000000a100f7981 */ /* 0x000ee2000c1e1900 */
[----:B------:R-:W-:Y:S02]  /*1080*/  HFMA2 R26, -RZ, RZ, 0.487060546875, -0.0625 ;  /* 0x37cbac00ff1a7431 */ /* 0x000fe400000001ff */
[----:B------:R-:W-:Y:S01]  /*1090*/  FMUL R25, R12, R12 ;  /* 0x0000000c0c197220 */ /* 0x000fe20000400000 */
[----:B------:R-:W-:-:S05]  /*10a0*/  MOV R28, 0x394d4153 ;  /* 0x394d4153001c7802 */ /* 0x000fca0000000f00 */
[C---:B------:R-:W-:Y:S01]  /*10b0*/  FFMA R28, R25.reuse, -R28, 0.0083327032625675201416 ;  /* 0x3c0885e4191c7423 */ /* 0x040fe2000000081c */
[C---:B------:R-:W-:Y:S01]  /*10c0*/  FFMA R26, R25.reuse, R26, -0.0013887860113754868507 ;  /* 0xbab607ed191a7423 */ /* 0x040fe2000000001a */
[----:B------:R-:W-:-:S03]  /*10d0*/  FFMA R27, R25, R12, RZ ;  /* 0x0000000c191b7223 */ /* 0x000fc600000000ff */
[C---:B------:R-:W-:Y:S01]  /*10e0*/  FFMA R26, R25.reuse, R26, 0.041666727513074874878 ;  /* 0x3d2aaabb191a7423 */ /* 0x040fe2000000001a */
[----:B------:R-:W-:Y:S01]  /*10f0*/  FFMA R28, R25, R28, -0.16666662693023681641 ;  /* 0xbe2aaaa8191c7423 */ /* 0x000fe2000000001c */
[----:B0-----:R-:W-:Y:S02]  /*1100*/  LOP3.LUT R18, R13, 0x1, RZ, 0xc0, !PT ;  /* 0x000000010d127812 */ /* 0x001fe400078ec0ff */
[----:B------:R-:W-:Y:S01]  /*1110*/  FFMA R26, R25, R26, -0.4999999701976776123 ;  /* 0xbeffffff191a7423 */ /* 0x000fe2000000001a */
[----:B------:R-:W-:Y:S01]  /*1120*/  FFMA R27, R27, R28, R12 ;  /* 0x0000001c1b1b7223 */ /* 0x000fe2000000000c */
[----:B------:R-:W-:Y:S02]  /*1130*/  IADD3 R12, PT, PT, R13, 0x1, RZ ;  /* 0x000000010d0c7810 */ /* 0x000fe40007ffe0ff */
[----:B------:R-:W-:Y:S01]  /*1140*/  FFMA R26, R25, R26, 1 ;  /* 0x3f800000191a7423 */ /* 0x000fe2000000001a */
[----:B------:R-:W-:Y:S02]  /*1150*/  ISETP.NE.U32.AND P0, PT, R18, 0x1, PT ;  /* 0x000000011200780c */ /* 0x000fe40003f05070 */
[----:B------:R-:W-:-:S02]  /*1160*/  LOP3.LUT P2, RZ, R12, 0x2, RZ, 0xc0, !PT ;  /* 0x000000020cff7812 */ /* 0x000fc4000784c0ff */
[----:B------:R-:W-:Y:S02]  /*1170*/  FSEL R12, R26, R27, !P0 ;  /* 0x0000001b1a0c7208 */ /* 0x000fe40004000000 */
[----:B------:R-:W-:Y:S02]  /*1180*/  LOP3.LUT P1, RZ, R13, 0x2, RZ, 0xc0, !PT ;  /* 0x000000020dff7812 */ /* 0x000fe4000782c0ff */
[----:B------:R-:W-:Y:S02]  /*1190*/  FSEL R26, R27, R26, !P0 ;  /* 0x0000001a1b1a7208 */ /* 0x000fe40004000000 */
[----:B------:R-:W-:Y:S02]  /*11a0*/  LEA R19, R2, R1, 0x2 ;  /* 0x0000000102137211 */ /* 0x000fe400078e10ff */
[----:B------:R-:W-:Y:S02]  /*11b0*/  FSEL R12, R12, -R12, !P1 ;  /* 0x8000000c0c0c7208 */ /* 0x000fe40004800000 */
[----:B------:R-:W-:-:S02]  /*11c0*/  FSEL R26, R26, -R26, !P2 ;  /* 0x8000001a1a1a7208 */ /* 0x000fc40005000000 */
[----:B------:R-:W-:Y:S01]  /*11d0*/  IADD3 R2, PT, PT, R2, 0x1, RZ ;  /* 0x0000000102027810 */ /* 0x000fe20007ffe0ff */
[----:B------:R0:W-:Y:S04]  /*11e0*/  STL [R19+0x7f0], R12 ;  /* 0x0007f00c13007387 */ /* 0x0001e80000100800 */
[----:B------:R0:W-:Y:S01]  /*11f0*/  STL [R19+0x20], R26 ;  /* 0x0000201a13007387 */ /* 0x0001e20000100800 */
[----:B------:R-:W-:Y:S01]  /*1200*/  ISETP.NE.AND P0, PT, R2, 0x1f4, PT ;  /* 0x000001f40200780c */ /* 0x000fe20003f05270 */
[C---:B--2---:R-:W-:Y:S01]  /*1210*/  FMUL R13, R12.reuse, R14 ;  /* 0x0000000e0c0d7220 */ /* 0x044fe20000400000 */
[----:B---3--:R-:W-:-:S03]  /*1220*/  FMUL R17, R12, R15 ;  /* 0x0000000f0c117220 */ /* 0x008fc60000400000 */
[C---:B------:R-:W-:Y:S01]  /*1230*/  FFMA R13, R26.reuse, R15, -R13 ;  /* 0x0000000f1a0d7223 */ /* 0x040fe2000000080d */
[----:B------:R-:W-:-:S03]  /*1240*/  FFMA R14, R26, R14, R17 ;  /* 0x0000000e1a0e7223 */ /* 0x000fc60000000011 */
[----:B------:R-:W-:Y:S01]  /*1250*/  FADD R24, R13, R24 ;  /* 0x000000180d187221 */ /* 0x000fe20000000000 */
[----:B------:R-:W-:-:S03]  /*1260*/  FADD R3, -R14, R3 ;  /* 0x000000030e037221 */ /* 0x000fc60000000100 */
[----:B0-----:R-:W-:Y:S05]  /*1270*/  @P0 BRA `(.L_x_13) ;  /* 0xfffffff400f40947 */ /* 0x001fea000383ffff */
[----:B------:R-:W-:Y:S01]  /*1280*/  UIMAD UR6, UR4, 0x14, UR5 ;  /* 0x00000014040678a4 */ /* 0x000fe2000f8e0205 */
[----:B------:R-:W-:-:S03]  /*1290*/  MOV R2, 0x1f4 ;  /* 0x000001f400027802 */ /* 0x000fc60000000f00 */
[----:B------:R-:W-:-:S12]  /*12a0*/  UIMAD UR7, UR6, 0xbb8, URZ ;  /* 0x00000bb8060778a4 */ /* 0x000fd8000f8e02ff */
.L_x_14:
[C---:B------:R-:W-:Y:S02]  /*12b0*/  IADD3 R27, PT, PT, R2.reuse, UR7, RZ ;  /* 0x00000007021b7c10 */ /* 0x040fe4000fffe0ff */
[----:B------:R-:W-:-:S03]  /*12c0*/  IADD3 R12, PT, PT, -R2, 0x3e4, RZ ;  /* 0x000003e4020c7810 */ /* 0x000fc60007ffe1ff */
[----:B------:R-:W-:Y:S01]  /*12d0*/  IMAD.WIDE.U32 R28, R27, 0x4, R20 ;  /* 0x000000041b1c7825 */ /* 0x000fe200078e0014 */
[----:B------:R-:W-:-:S03]  /*12e0*/  LEA R36, R12, R1, 0x2 ;  /* 0x000000010c247211 */ /* 0x000fc600078e10ff */
[----:B------:R-:W-:Y:S01]  /*12f0*/  IMAD.WIDE.U32 R26, R27, 0x4, R10 ;  /* 0x000000041b1a7825 */ /* 0x000fe200078e000a */
[----:B------:R-:W2:Y:S04]  /*1300*/  LDG.E R30, desc[UR10][R28.64] ;  /* 0x0000000a1c1e7981 */ /* 0x000ea8000c1e1900 */
[----:B------:R-:W2:Y:S04]  /*1310*/  LDL.128 R12, [R36+0x7f0] ;  /* 0x0007f000240c7983 */ /* 0x000ea80000100c00 */
[----:B------:R-:W3:Y:S04]  /*1320*/  LDG.E R34, desc[UR10][R26.64] ;  /* 0x0000000a1a227981 */ /* 0x000ee8000c1e1900 */
[----:B------:R-:W4:Y:S04]  /*1330*/  LDL.128 R16, [R36+0x20] ;  /* 0x0000200024107983 */ /* 0x000f280000100c00 */
[----:B------:R-:W5:Y:S04]  /*1340*/  LDG.E R25, desc[UR10][R26.64+0x4] ;  /* 0x0000040a1a197981 */ /* 0x000f68000c1e1900 */
[----:B------:R-:W5:Y:S01]  /*1350*/  LDG.E R31, desc[UR10][R28.64+0x4] ;  /* 0x0000040a1c1f7981 */ /* 0x000f62000c1e1900 */
[----:B--2---:R-:W-:Y:S01]  /*1360*/  FMUL R35, R30, R15 ;  /* 0x0000000f1e237220 */ /* 0x004fe20000400000 */
[----:B---3--:R-:W-:-:S02]  /*1370*/  FMUL R32, R15, R34 ;  /* 0x000000220f207220 */ /* 0x008fc40000400000 */
[----:B------:R-:W2:Y:S02]  /*1380*/  LDG.E R15, desc[UR10][R28.64+0xc] ;  /* 0x00000c0a1c0f7981 */ /* 0x000ea4000c1e1900 */
[C---:B----4-:R-:W-:Y:S02]  /*1390*/  FFMA R33, R19.reuse, R30, -R32 ;  /* 0x0000001e13217223 */ /* 0x050fe40000000820 */
[----:B------:R-:W3:Y:S04]  /*13a0*/  LDG.E R30, desc[UR10][R26.64+0x8] ;  /* 0x0000080a1a1e7981 */ /* 0x000ee8000c1e1900 */
[----:B------:R-:W4:Y:S01]  /*13b0*/  LDG.E R32, desc[UR10][R28.64+0x8] ;  /* 0x0000080a1c207981 */ /* 0x000f22000c1e1900 */
[----:B------:R-:W-:-:S03]  /*13c0*/  FFMA R34, R19, R34, R35 ;  /* 0x0000002213227223 */ /* 0x000fc60000000023 */
[----:B------:R0:W2:Y:S01]  /*13d0*/  LDG.E R19, desc[UR10][R26.64+0xc] ;  /* 0x00000c0a1a137981 */ /* 0x0000a2000c1e1900 */
[C---:B-----5:R-:W-:Y:S01]  /*13e0*/  FMUL R35, R14.reuse, R25 ;  /* 0x000000190e237220 */ /* 0x060fe20000400000 */
[----:B------:R-:W-:Y:S01]  /*13f0*/  FADD R33, R33, R24 ;  /* 0x0000001821217221 */ /* 0x000fe20000000000 */
[-C--:B------:R-:W-:Y:S02]  /*1400*/  FMUL R24, R14, R31.reuse ;  /* 0x0000001f0e187220 */ /* 0x080fe40000400000 */
[----:B------:R-:W-:Y:S01]  /*1410*/  FFMA R14, R18, R31, -R35 ;  /* 0x0000001f120e7223 */ /* 0x000fe20000000823 */
[----:B------:R-:W-:Y:S01]  /*1420*/  FADD R34, -R34, R3 ;  /* 0x0000000322227221 */ /* 0x000fe20000000100 */
[----:B------:R-:W-:Y:S01]  /*1430*/  FFMA R25, R18, R25, R24 ;  /* 0x0000001912197223 */ /* 0x000fe20000000018 */
[----:B------:R-:W-:Y:S01]  /*1440*/  IADD3 R3, PT, PT, R2, 0x4, RZ ;  /* 0x0000000402037810 */ /* 0x000fe20007ffe0ff */
[----:B------:R-:W-:-:S03]  /*1450*/  FADD R18, R33, R14 ;  /* 0x0000000e21127221 */ /* 0x000fc60000000000 */
[----:B0-----:R-:W-:Y:S01]  /*1460*/  IADD3 R27, PT, PT, R3, UR7, RZ ;  /* 0x00000007031b7c10 */ /* 0x001fe2000fffe0ff */
[----:B------:R-:W-:-:S04]  /*1470*/  FADD R28, R34, -R25 ;  /* 0x80000019221c7221 */ /* 0x000fc80000000000 */
[----:B------:R-:W-:-:S04]  /*1480*/  IMAD.WIDE.U32 R24, R27, 0x4, R10 ;  /* 0x000000041b187825 */ /* 0x000fc800078e000a */
[----:B------:R-:W-:Y:S01]  /*1490*/  IMAD.WIDE.U32 R26, R27, 0x4, R20 ;  /* 0x000000041b1a7825 */ /* 0x000fe200078e0014 */
[----:B------:R-:W5:Y:S04]  /*14a0*/  LDG.E R34, desc[UR10][R24.64] ;  /* 0x0000000a18227981 */ /* 0x000f68000c1e1900 */
[----:B------:R-:W5:Y:S04]  /*14b0*/  LDG.E R36, desc[UR10][R26.64] ;  /* 0x0000000a1a247981 */ /* 0x000f68000c1e1900 */
[----:B------:R-:W5:Y:S04]  /*14c0*/  LDG.E R35, desc[UR10][R24.64+0x4] ;  /* 0x0000040a18237981 */ /* 0x000f68000c1e1900 */
[----:B------:R-:W5:Y:S01]  /*14d0*/  LDG.E R37, desc[UR10][R26.64+0x4] ;  /* 0x0000040a1a257981 */ /* 0x000f62000c1e1900 */
[----:B---3--:R-:W-:-:S04]  /*14e0*/  FMUL R14, R13, R30 ;  /* 0x0000001e0d0e7220 */ /* 0x008fc80000400000 */
[-C--:B----4-:R-:W-:Y:S01]  /*14f0*/  FFMA R31, R17, R32.reuse, -R14 ;  /* 0x00000020111f7223 */ /* 0x090fe2000000080e */
[----:B------:R-:W-:Y:S01]  /*1500*/  IADD3 R14, PT, PT, -R3, 0x3e4, RZ ;  /* 0x000003e4030e7810 */ /* 0x000fe20007ffe1ff */
[----:B------:R-:W-:Y:S01]  /*1510*/  FMUL R29, R13, R32 ;  /* 0x000000200d1d7220 */ /* 0x000fe20000400000 */
[----:B--2---:R-:W-:Y:S02]  /*1520*/  FMUL R3, R12, R19 ;  /* 0x000000130c037220 */ /* 0x004fe40000400000 */
[----:B------:R-:W-:Y:S01]  /*1530*/  LEA R33, R14, R1, 0x2 ;  /* 0x000000010e217211 */ /* 0x000fe200078e10ff */
[----:B------:R-:W-:Y:S01]  /*1540*/  FFMA R29, R17, R30, R29 ;  /* 0x0000001e111d7223 */ /* 0x000fe2000000001d */
[-C--:B------:R-:W-:Y:S01]  /*1550*/  FMUL R30, R12, R15.reuse ;  /* 0x0000000f0c1e7220 */ /* 0x080fe20000400000 */
[C---:B------:R-:W-:Y:S02]  /*1560*/  FFMA R3, R16.reuse, R15, -R3 ;  /* 0x0000000f10037223 */ /* 0x040fe40000000803 */
[----:B------:R-:W5:Y:S01]  /*1570*/  LDL.128 R12, [R33+0x7f0] ;  /* 0x0007f000210c7983 */ /* 0x000f620000100c00 */
[----:B------:R-:W-:Y:S01]  /*1580*/  FFMA R30, R16, R19, R30 ;  /* 0x00000013101e7223 */ /* 0x000fe2000000001e */
[----:B------:R-:W-:-:S02]  /*1590*/  FADD R32, R18, R31 ;  /* 0x0000001f12207221 */ /* 0x000fc40000000000 */
[----:B------:R-:W2:Y:S01]  /*15a0*/  LDL.128 R16, [R33+0x20] ;  /* 0x0000200021107983 */ /* 0x000ea20000100c00 */
[----:B------:R-:W-:-:S03]  /*15b0*/  FADD R31, R28, -R29 ;  /* 0x8000001d1c1f7221 */ /* 0x000fc60000000000 */
[----:B------:R-:W3:Y:S01]  /*15c0*/  LDG.E R29, desc[UR10][R26.64+0xc] ;  /* 0x00000c0a1a1d7981 */ /* 0x000ee2000c1e1900 */
[----:B-----5:R-:W-:Y:S01]  /*15d0*/  FMUL R28, R15, R34 ;  /* 0x000000220f1c7220 */ /* 0x020fe20000400000 */
[----:B------:R-:W-:-:S03]  /*15e0*/  FMUL R15, R36, R15 ;  /* 0x0000000f240f7220 */ /* 0x000fc60000400000 */
[C---:B--2---:R-:W-:Y:S01]  /*15f0*/  FFMA R36, R19.reuse, R36, -R28 ;  /* 0x0000002413247223 */ /* 0x044fe2000000081c */
[----:B------:R-:W-:Y:S01]  /*1600*/  FFMA R19, R19, R34, R15 ;  /* 0x0000002213137223 */ /* 0x000fe2000000000f */
[----:B------:R-:W2:Y:S04]  /*1610*/  LDG.E R28, desc[UR10][R26.64+0x8] ;  /* 0x0000080a1a1c7981 */ /* 0x000ea8000c1e1900 */
[----:B------:R-:W4:Y:S04]  /*1620*/  LDG.E R34, desc[UR10][R24.64+0x8] ;  /* 0x0000080a18227981 */ /* 0x000f28000c1e1900 */
[----:B------:R0:W5:Y:S01]  /*1630*/  LDG.E R15, desc[UR10][R24.64+0xc] ;  /* 0x00000c0a180f7981 */ /* 0x000162000c1e1900 */
[----:B------:R-:W-:Y:S01]  /*1640*/  FADD R30, R31, -R30 ;  /* 0x8000001e1f1e7221 */ /* 0x000fe20000000000 */
[----:B------:R-:W-:Y:S01]  /*1650*/  FADD R3, R32, R3 ;  /* 0x0000000320037221 */ /* 0x000fe20000000000 */
[C---:B------:R-:W-:Y:S01]  /*1660*/  FMUL R31, R14.reuse, R35 ;  /* 0x000000230e1f7220 */ /* 0x040fe20000400000 */
[----:B------:R-:W-:-:S02]  /*1670*/  FMUL R32, R14, R37 ;  /* 0x000000250e207220 */ /* 0x000fc40000400000 */
[----:B------:R-:W-:Y:S01]  /*1680*/  FADD R3, R3, R36 ;  /* 0x0000002403037221 */ /* 0x000fe20000000000 */
[C---:B------:R-:W-:Y:S01]  /*1690*/  FFMA R14, R18.reuse, R37, -R31 ;  /* 0x00000025120e7223 */ /* 0x040fe2000000081f */
[----:B------:R-:W-:Y:S01]  /*16a0*/  FFMA R32, R18, R35, R32 ;  /* 0x0000002312207223 */ /* 0x000fe20000000020 */
[----:B------:R-:W-:Y:S01]  /*16b0*/  FADD R19, R30, -R19 ;  /* 0x800000131e137221 */ /* 0x000fe20000000000 */
[----:B0-----:R-:W-:Y:S01]  /*16c0*/  IADD3 R24, PT, PT, R2, 0x8, RZ ;  /* 0x0000000802187810 */ /* 0x001fe20007ffe0ff */
[----:B------:R-:W-:Y:S02]  /*16d0*/  FADD R18, R3, R14 ;  /* 0x0000000e03127221 */ /* 0x000fe40000000000 */
[----:B------:R-:W-:Y:S01]  /*16e0*/  FADD R3, R19, -R32 ;  /* 0x8000002013037221 */ /* 0x000fe20000000000 */
[----:B------:R-:W-:Y:S01]  /*16f0*/  IADD3 R27, PT, PT, R24, UR7, RZ ;  /* 0x00000007181b7c10 */ /* 0x000fe2000fffe0ff */
[----:B---3--:R-:W-:Y:S01]  /*1700*/  FMUL R30, R12, R29 ;  /* 0x0000001d0c1e7220 */ /* 0x008fe20000400000 */
[C---:B----4-:R-:W-:Y:S01]  /*1710*/  FMUL R14, R13.reuse, R34 ;  /* 0x000000220d0e7220 */ /* 0x050fe20000400000 */
[----:B--2---:R-:W-:-:S03]  /*1720*/  FMUL R13, R13, R28 ;  /* 0x0000001c0d0d7220 */ /* 0x004fc60000400000 */
[C---:B------:R-:W-:Y:S01]  /*1730*/  FFMA R19, R17.reuse, R28, -R14 ;  /* 0x0000001c11137223 */ /* 0x040fe2000000080e */
[----:B------:R-:W-:Y:S01]  /*1740*/  IADD3 R14, PT, PT, -R24, 0x3e4, RZ ;  /* 0x000003e4180e7810 */ /* 0x000fe20007ffe1ff */
[----:B------:R-:W-:Y:S01]  /*1750*/  FFMA R28, R17, R34, R13 ;  /* 0x00000022111c7223 */ /* 0x000fe2000000000d */
[----:B-----5:R-:W-:Y:S01]  /*1760*/  FMUL R13, R12, R15 ;  /* 0x0000000f0c0d7220 */ /* 0x020fe20000400000 */
[----:B------:R-:W-:Y:S01]  /*1770*/  IMAD.WIDE.U32 R24, R27, 0x4, R10 ;  /* 0x000000041b187825 */ /* 0x000fe200078e000a */
[----:B------:R-:W-:-:S03]  /*1780*/  LEA R31, R14, R1, 0x2 ;  /* 0x000000010e1f7211 */ /* 0x000fc600078e10ff */
[----:B------:R-:W-:-:S04]  /*1790*/  IMAD.WIDE.U32 R26, R27, 0x4, R20 ;  /* 0x000000041b1a7825 */ /* 0x000fc800078e0014 */
[C---:B------:R-:W-:Y:S01]  /*17a0*/  FFMA R29, R16.reuse, R29, -R13 ;  /* 0x0000001d101d7223 */ /* 0x040fe2000000080d */
[----:B------:R-:W-:Y:S01]  /*17b0*/  FFMA R30, R16, R15, R30 ;  /* 0x0000000f101e7223 */ /* 0x000fe2000000001e */
[----:B------:R-:W2:Y:S01]  /*17c0*/  LDG.E R34, desc[UR10][R24.64] ;  /* 0x0000000a18227981 */ /* 0x000ea2000c1e1900 */
[----:B------:R-:W-:-:S03]  /*17d0*/  FADD R32, R18, R19 ;  /* 0x0000001312207221 */ /* 0x000fc60000000000 */
[----:B------:R-:W2:Y:S04]  /*17e0*/  LDL.128 R12, [R31+0x7f0] ;  /* 0x0007f0001f0c7983 */ /* 0x000ea80000100c00 */
[----:B------:R-:W3:Y:S04]  /*17f0*/  LDG.E R36, desc[UR10][R26.64] ;  /* 0x0000000a1a247981 */ /* 0x000ee8000c1e1900 */
[----:B------:R-:W4:Y:S04]  /*1800*/  LDL.128 R16, [R31+0x20] ;  /* 0x000020001f107983 */ /* 0x000f280000100c00 */
[----:B------:R-:W5:Y:S01]  /*1810*/  LDG.E R35, desc[UR10][R24.64+0x4] ;  /* 0x0000040a18237981 */ /* 0x000f62000c1e1900 */
[----:B------:R-:W-:-:S03]  /*1820*/  FADD R3, R3, -R28 ;  /* 0x8000001c03037221 */ /* 0x000fc60000000000 */
[----:B------:R-:W5:Y:S01]  /*1830*/  LDG.E R37, desc[UR10][R26.64+0x4] ;  /* 0x0000040a1a257981 */ /* 0x000f62000c1e1900 */
[-C--:B--2---:R-:W-:Y:S01]  /*1840*/  FMUL R28, R15, R34.reuse ;  /* 0x000000220f1c7220 */ /* 0x084fe20000400000 */
[----:B---3--:R-:W-:Y:S02]  /*1850*/  FMUL R33, R36, R15 ;  /* 0x0000000f24217220 */ /* 0x008fe40000400000 */
[----:B------:R-:W2:Y:S02]  /*1860*/  LDG.E R15, desc[UR10][R26.64+0xc] ;  /* 0x00000c0a1a0f7981 */ /* 0x000ea4000c1e1900 */
[C---:B----4-:R-:W-:Y:S02]  /*1870*/  FFMA R33, R19.reuse, R34, R33 ;  /* 0x0000002213217223 */ /* 0x050fe40000000021 */
[----:B------:R-:W3:Y:S01]  /*1880*/  LDG.E R34, desc[UR10][R24.64+0x8] ;  /* 0x0000080a18227981 */ /* 0x000ee2000c1e1900 */
[----:B------:R-:W-:-:S03]  /*1890*/  FFMA R36, R19, R36, -R28 ;  /* 0x0000002413247223 */ /* 0x000fc6000000081c */
[----:B------:R-:W4:Y:S04]  /*18a0*/  LDG.E R28, desc[UR10][R26.64+0x8] ;  /* 0x0000080a1a1c7981 */ /* 0x000f28000c1e1900 */
[----:B------:R0:W2:Y:S01]  /*18b0*/  LDG.E R19, desc[UR10][R24.64+0xc] ;  /* 0x00000c0a18137981 */ /* 0x0000a2000c1e1900 */
[----:B------:R-:W-:Y:S01]  /*18c0*/  FADD R30, R3, -R30 ;  /* 0x8000001e031e7221 */ /* 0x000fe20000000000 */
[----:B------:R-:W-:Y:S01]  /*18d0*/  FADD R29, R32, R29 ;  /* 0x0000001d201d7221 */ /* 0x000fe20000000000 */
[C---:B-----5:R-:W-:Y:S01]  /*18e0*/  FMUL R3, R14.reuse, R35 ;  /* 0x000000230e037220 */ /* 0x060fe20000400000 */
[-C--:B------:R-:W-:Y:S02]  /*18f0*/  FMUL R32, R14, R37.reuse ;  /* 0x000000250e207220 */ /* 0x080fe40000400000 */
[----:B------:R-:W-:Y:S01]  /*1900*/  FADD R29, R29, R36 ;  /* 0x000000241d1d7221 */ /* 0x000fe20000000000 */
[C---:B------:R-:W-:Y:S01]  /*1910*/  FFMA R14, R18.reuse, R37, -R3 ;  /* 0x00000025120e7223 */ /* 0x040fe20000000803 */
[----:B------:R-:W-:Y:S01]  /*1920*/  FFMA R32, R18, R35, R32 ;  /* 0x0000002312207223 */ /* 0x000fe20000000020 */
[----:B0-----:R-:W-:-:S02]  /*1930*/  IADD3 R24, PT, PT, R2, 0xc, RZ ;  /* 0x0000000c02187810 */ /* 0x001fc40007ffe0ff */
[----:B------:R-:W-:Y:S02]  /*1940*/  FADD R18, R29, R14 ;  /* 0x0000000e1d127221 */ /* 0x000fe40000000000 */
[----:B------:R-:W-:Y:S01]  /*1950*/  IADD3 R27, PT, PT, R24, UR7, RZ ;  /* 0x00000007181b7c10 */ /* 0x000fe2000fffe0ff */
[----:B------:R-:W-:-:S04]  /*1960*/  FADD R3, R30, -R33 ;  /* 0x800000211e037221 */ /* 0x000fc80000000000 */
[----:B------:R-:W-:Y:S01]  /*1970*/  FADD R3, R3, -R32 ;  /* 0x8000002003037221 */ /* 0x000fe20000000000 */
[----:B---3--:R-:W-:-:S04]  /*1980*/  FMUL R14, R13, R34 ;  /* 0x000000220d0e7220 */ /* 0x008fc80000400000 */
[-C--:B----4-:R-:W-:Y:S01]  /*1990*/  FFMA R31, R17, R28.reuse, -R14 ;  /* 0x0000001c111f7223 */ /* 0x090fe2000000080e */
[----:B------:R-:W-:Y:S01]  /*19a0*/  IADD3 R14, PT, PT, -R24, 0x3e4, RZ ;  /* 0x000003e4180e7810 */ /* 0x000fe20007ffe1ff */
[----:B------:R-:W-:Y:S01]  /*19b0*/  FMUL R13, R13, R28 ;  /* 0x0000001c0d0d7220 */ /* 0x000fe20000400000 */
[----:B------:R-:W-:-:S04]  /*19c0*/  IMAD.WIDE.U32 R24, R27, 0x4, R10 ;  /* 0x000000041b187825 */ /* 0x000fc800078e000a */
[----:B--2---:R-:W-:Y:S01]  /*19d0*/  FMUL R29, R12, R19 ;  /* 0x000000130c1d7220 */ /* 0x004fe20000400000 */
[----:B------:R-:W-:Y:S01]  /*19e0*/  LEA R33, R14, R1, 0x2 ;  /* 0x000000010e217211 */ /* 0x000fe200078e10ff */
[----:B------:R-:W-:-:S04]  /*19f0*/  IMAD.WIDE.U32 R26, R27, 0x4, R20 ;  /* 0x000000041b1a7825 */ /* 0x000fc800078e0014 */
[----:B------:R-:W-:Y:S01]  /*1a00*/  FFMA R28, R17, R34, R13 ;  /* 0x00000022111c7223 */ /* 0x000fe2000000000d */
[-C--:B------:R-:W-:Y:S01]  /*1a10*/  FMUL R30, R12, R15.reuse ;  /* 0x0000000f0c1e7220 */ /* 0x080fe20000400000 */
[----:B------:R-:W-:Y:S01]  /*1a20*/  FFMA R29, R16, R15, -R29 ;  /* 0x0000000f101d7223 */ /* 0x000fe2000000081d */
[----:B------:R-:W2:Y:S01]  /*1a30*/  LDG.E R34, desc[UR10][R24.64] ;  /* 0x0000000a18227981 */ /* 0x000ea2000c1e1900 */
[----:B------:R-:W-:-:S03]  /*1a40*/  FADD R32, R18, R31 ;  /* 0x0000001f12207221 */ /* 0x000fc60000000000 */
[----:B------:R-:W2:Y:S01]  /*1a50*/  LDL.128 R12, [R33+0x7f0] ;  /* 0x0007f000210c7983 */ /* 0x000ea20000100c00 */
[----:B------:R-:W-:-:S03]  /*1a60*/  FFMA R30, R16, R19, R30 ;  /* 0x00000013101e7223 */ /* 0x000fc6000000001e */
        /* <DEDUP_REMOVED lines=20> */
[----:B0-----:R-:W-:-:S02]  /*1bb0*/  VIADD R24, R2, 0x10 ;  /* 0x0000001002187836 */ /* 0x001fc40000000000 */
[----:B------:R-:W-:Y:S01]  /*1bc0*/  FADD R18, R29, R14 ;  /* 0x0000000e1d127221 */ /* 0x000fe20000000000 */
[----:B------:R-:W-:Y:S02]  /*1bd0*/  FADD R3, R30, -R31 ;  /* 0x8000001f1e037221 */ /* 0x000fe40000000000 */
[----:B------:R-:W-:Y:S02]  /*1be0*/  IADD3 R27, PT, PT, R24, UR7, RZ ;  /* 0x00000007181b7c10 */ /* 0x000fe4000fffe0ff */
        /* <DEDUP_REMOVED lines=11> */
[C---:B------:R-:W-:Y:S01]  /*1ca0*/  FFMA R29, R16.reuse, R15, -R29 ;  /* 0x0000000f101d7223 */ /* 0x040fe2000000081d */
[----:B------:R-:W2:Y:S04]  /*1cb0*/  LDG.E R32, desc[UR10][R24.64] ;  /* 0x0000000a18207981 */ /* 0x000ea8000c1e1900 */
[----:B------:R-:W2:Y:S04]  /*1cc0*/  LDL.128 R12, [R35+0x7f0] ;  /* 0x0007f000230c7983 */ /* 0x000ea80000100c00 */
[----:B------:R-:W3:Y:S01]  /*1cd0*/  LDG.E R36, desc[UR10][R26.64] ;  /* 0x0000000a1a247981 */ /* 0x000ee2000c1e1900 */
[----:B------:R-:W-:Y:S01]  /*1ce0*/  FFMA R30, R16, R19, R30 ;  /* 0x00000013101e7223 */ /* 0x000fe2000000001e */
[----:B------:R-:W-:-:S02]  /*1cf0*/  FADD R34, R18, R31 ;  /* 0x0000001f12227221 */ /* 0x000fc40000000000 */
[----:B------:R-:W4:Y:S01]  /*1d00*/  LDL.128 R16, [R35+0x20] ;  /* 0x0000200023107983 */ /* 0x000f220000100c00 */
[----:B------:R-:W-:-:S03]  /*1d10*/  FADD R3, R3, -R28 ;  /* 0x8000001c03037221 */ /* 0x000fc60000000000 */
[----:B------:R-:W5:Y:S04]  /*1d20*/  LDG.E R33, desc[UR10][R26.64+0xc] ;  /* 0x00000c0a1a217981 */ /* 0x000f68000c1e1900 */
[----:B------:R-:W5:Y:S01]  /*1d30*/  LDG.E R35, desc[UR10][R24.64+0xc] ;  /* 0x00000c0a18237981 */ /* 0x000f62000c1e1900 */
[----:B--2---:R-:W-:Y:S01]  /*1d40*/  FMUL R28, R15, R32 ;  /* 0x000000200f1c7220 */ /* 0x004fe20000400000 */
[----:B---3--:R-:W-:-:S03]  /*1d50*/  FMUL R31, R36, R15 ;  /* 0x0000000f241f7220 */ /* 0x008fc60000400000 */
[C---:B----4-:R-:W-:Y:S01]  /*1d60*/  FFMA R15, R19.reuse, R36, -R28 ;  /* 0x00000024130f7223 */ /* 0x050fe2000000081c */
[----:B------:R-:W-:Y:S01]  /*1d70*/  FFMA R32, R19, R32, R31 ;  /* 0x0000002013207223 */ /* 0x000fe2000000001f */
[----:B------:R-:W2:Y:S04]  /*1d80*/  LDG.E R36, desc[UR10][R24.64+0x8] ;  /* 0x0000080a18247981 */ /* 0x000ea8000c1e1900 */
[----:B------:R-:W3:Y:S04]  /*1d90*/  LDG.E R19, desc[UR10][R24.64+0x4] ;  /* 0x0000040a18137981 */ /* 0x000ee8000c1e1900 */
[----:B------:R-:W4:Y:S04]  /*1da0*/  LDG.E R31, desc[UR10][R26.64+0x4] ;  /* 0x0000040a1a1f7981 */ /* 0x000f28000c1e1900 */
[----:B------:R-:W5:Y:S01]  /*1db0*/  LDG.E R28, desc[UR10][R26.64+0x8] ;  /* 0x0000080a1a1c7981 */ /* 0x000f62000c1e1900 */
[----:B------:R-:W-:Y:S01]  /*1dc0*/  FADD R34, R34, R29 ;  /* 0x0000001d22227221 */ /* 0x000fe20000000000 */
[----:B------:R-:W-:Y:S01]  /*1dd0*/  FADD R29, R3, -R30 ;  /* 0x8000001e031d7221 */ /* 0x000fe20000000000 */
[----:B------:R-:W-:-:S02]  /*1de0*/  IADD3 R2, PT, PT, R2, 0x14, RZ ;  /* 0x0000001402027810 */ /* 0x000fc40007ffe0ff */
[----:B------:R-:W-:Y:S02]  /*1df0*/  FADD R15, R15, R34 ;  /* 0x000000220f0f7221 */ /* 0x000fe40000000000 */
[----:B------:R-:W-:Y:S01]  /*1e00*/  ISETP.NE.AND P0, PT, R2, 0x3e8, PT ;  /* 0x000003e80200780c */ /* 0x000fe20003f05270 */
[----:B------:R-:W-:Y:S01]  /*1e10*/  FADD R32, -R32, R29 ;  /* 0x0000001d20207221 */ /* 0x000fe20000000100 */
[C---:B---3--:R-:W-:Y:S01]  /*1e20*/  FMUL R3, R14.reuse, R19 ;  /* 0x000000130e037220 */ /* 0x048fe20000400000 */
[----:B----4-:R-:W-:-:S03]  /*1e30*/  FMUL R30, R14, R31 ;  /* 0x0000001f0e1e7220 */ /* 0x010fc60000400000 */
[C---:B------:R-:W-:Y:S01]  /*1e40*/  FFMA R14, R18.reuse, R31, -R3 ;  /* 0x0000001f120e7223 */ /* 0x040fe20000000803 */
[----:B------:R-:W-:Y:S01]  /*1e50*/  FFMA R19, R18, R19, R30 ;  /* 0x0000001312137223 */ /* 0x000fe2000000001e */
[C---:B--2---:R-:W-:Y:S01]  /*1e60*/  FMUL R18, R13.reuse, R36 ;  /* 0x000000240d127220 */ /* 0x044fe20000400000 */
[-C--:B-----5:R-:W-:Y:S01]  /*1e70*/  FMUL R13, R13, R28.reuse ;  /* 0x0000001c0d0d7220 */ /* 0x0a0fe20000400000 */
[----:B------:R-:W-:Y:S01]  /*1e80*/  FADD R14, R15, R14 ;  /* 0x0000000e0f0e7221 */ /* 0x000fe20000000000 */
[----:B------:R-:W-:Y:S01]  /*1e90*/  FADD R19, R32, -R19 ;  /* 0x8000001320137221 */ /* 0x000fe20000000000 */
[C---:B------:R-:W-:Y:S01]  /*1ea0*/  FFMA R3, R17.reuse, R28, -R18 ;  /* 0x0000001c11037223 */ /* 0x040fe20000000812 */
[----:B------:R-:W-:Y:S01]  /*1eb0*/  FFMA R36, R17, R36, R13 ;  /* 0x0000002411247223 */ /* 0x000fe2000000000d */
[C---:B------:R-:W-:Y:S01]  /*1ec0*/  FMUL R13, R12.reuse, R35 ;  /* 0x000000230c0d7220 */ /* 0x040fe20000400000 */
[-C--:B------:R-:W-:Y:S01]  /*1ed0*/  FMUL R18, R12, R33.reuse ;  /* 0x000000210c127220 */ /* 0x080fe20000400000 */
[----:B------:R-:W-:Y:S01]  /*1ee0*/  FADD R3, R14, R3 ;  /* 0x000000030e037221 */ /* 0x000fe20000000000 */
[----:B------:R-:W-:Y:S01]  /*1ef0*/  FADD R19, R19, -R36 ;  /* 0x8000002413137221 */ /* 0x000fe20000000000 */
[C---:B------:R-:W-:Y:S01]  /*1f00*/  FFMA R24, R16.reuse, R33, -R13 ;  /* 0x0000002110187223 */ /* 0x040fe2000000080d */
[----:B------:R-:W-:-:S03]  /*1f10*/  FFMA R18, R16, R35, R18 ;  /* 0x0000002310127223 */ /* 0x000fc60000000012 */
[----:B------:R-:W-:Y:S01]  /*1f20*/  FADD R24, R3, R24 ;  /* 0x0000001803187221 */ /* 0x000fe20000000000 */
[----:B------:R-:W-:Y:S01]  /*1f30*/  FADD R3, R19, -R18 ;  /* 0x8000001213037221 */ /* 0x000fe20000000000 */
[----:B------:R-:W-:Y:S06]  /*1f40*/  @P0 BRA `(.L_x_14) ;  /* 0xfffffff000d80947 */ /* 0x000fec000383ffff */
[----:B------:R-:W-:-:S07]  /*1f50*/  HFMA2 R2, -RZ, RZ, 0, 0 ;  /* 0x00000000ff027431 */ /* 0x000fce00000001ff */
.L_x_19:
[----:B------:R-:W0:Y:S01]  /*1f60*/  MUFU.RCP64H R11, 500000 ;  /* 0x411e8480000b7908 */ /* 0x000e220000001800 */
[----:B------:R-:W-:Y:S02]  /*1f70*/  MOV R12, 0x0 ;  /* 0x00000000000c7802 */ /* 0x000fe40000000f00 */
[----:B------:R-:W-:Y:S02]  /*1f80*/  MOV R13, 0x411e8480 ;  /* 0x411e8480000d7802 */ /* 0x000fe40000000f00 */
[----:B------:R-:W-:-:S06]  /*1f90*/  MOV R10, 0x1 ;  /* 0x00000001000a7802 */ /* 0x000fcc0000000f00 */
[----:B0-----:R-:W-:-:S08]  /*1fa0*/  DFMA R14, R10, -R12, 1 ;  /* 0x3ff000000a0e742b */ /* 0x001fd0000000080c */
[----:B------:R-:W-:-:S08]  /*1fb0*/  DFMA R14, R14, R14, R14 ;  /* 0x0000000e0e0e722b */ /* 0x000fd0000000000e */
[----:B------:R-:W-:Y:S02]  /*1fc0*/  DFMA R10, R10, R14, R10 ;  /* 0x0000000e0a0a722b */ /* 0x000fe4000000000a */
[----:B------:R-:W0:Y:S06]  /*1fd0*/  I2F.F64.U32 R14, R2 ;  /* 0x00000002000e7312 */ /* 0x000e2c0000201800 */
[----:B------:R-:W-:-:S08]  /*1fe0*/  DFMA R12, R10, -R12, 1 ;  /* 0x3ff000000a0c742b */ /* 0x000fd0000000080c */
[----:B------:R-:W-:Y:S01]  /*1ff0*/  DFMA R16, R10, R12, R10 ;  /* 0x0000000c0a10722b */ /* 0x000fe2000000000a */
[----:B0-----:R-:W-:-:S07]  /*2000*/  FSETP.GEU.AND P1, PT, |R15|, 6.5827683646048100446e-37, PT ;  /* 0x036000000f00780b */ /* 0x001fce0003f2e200 */
[----:B------:R-:W-:-:S08]  /*2010*/  DMUL R10, R16, R14 ;  /* 0x0000000e100a7228 */ /* 0x000fd00000000000 */
[----:B------:R-:W-:-:S08]  /*2020*/  DFMA R12, R10, -500000, R14 ;  /* 0xc11e84800a0c782b */ /* 0x000fd0000000000e */
[----:B------:R-:W-:-:S10]  /*2030*/  DFMA R10, R16, R12, R10 ;  /* 0x0000000c100a722b */ /* 0x000fd4000000000a */
[----:B------:R-:W-:-:S05]  /*2040*/  FFMA R12, RZ, 9.9073486328125, R11 ;  /* 0x411e8480ff0c7823 */ /* 0x000fca000000000b */
[----:B------:R-:W-:-:S13]  /*2050*/  FSETP.GT.AND P0, PT, |R12|, 1.469367938527859385e-39, PT ;  /* 0x001000000c00780b */ /* 0x000fda0003f04200 */
[----:B------:R-:W-:Y:S05]  /*2060*/  @P0 BRA P1, `(.L_x_15) ;  /* 0x0000000000100947 */ /* 0x000fea0000800000 */
[----:B------:R-:W-:Y:S02]  /*2070*/  MOV R12, RZ ;  /* 0x000000ff000c7202 */ /* 0x000fe40000000f00 */
[----:B------:R-:W-:Y:S02]  /*2080*/  MOV R13, 0x411e8480 ;  /* 0x411e8480000d7802 */ /* 0x000fe40000000f00 */
[----:B------:R-:W-:-:S07]  /*2090*/  MOV R28, 0x20b0 ;  /* 0x000020b0001c7802 */ /* 0x000fce0000000f00 */
[----:B------:R-:W-:Y:S05]  /*20a0*/  CALL.REL.NOINC `($__internal_0_$__cuda_sm20_div_rn_f64_full) ;  /* 0x0000000c006c7944 */ /* 0x000fea0003c00000 */
.L_x_15:
[----:B------:R-:W-:Y:S01]  /*20b0*/  DMUL R10, R10, 15001 ;  /* 0x40cd4c800a0a7828 */ /* 0x000fe20000000000 */
[----:B------:R-:W-:Y:S07]  /*20c0*/  BSSY.RECONVERGENT B0, `(.L_x_16) ;  /* 0x000003f000007945 */ /* 0x000fee0003800200 */
[----:B------:R-:W-:-:S06]  /*20d0*/  DFMA R16, R6, R10, R8 ;  /* 0x0000000a0610722b */ /* 0x000fcc0000000008 */
        /* <DEDUP_REMOVED lines=14> */
[----:B------:R-:W0:Y:S01]  /*21c0*/  LDC.64 R10, c[0x4][RZ] ;  /* 0x01000000ff0a7b82 */ /* 0x000e220000000a00 */
[----:B------:R-:W-:Y:S01]  /*21d0*/  SHF.L.U32 R12, R15, 0x8, RZ ;  /* 0x000000080f0c7819 */ /* 0x000fe200000006ff */
[----:B------:R-:W-:Y:S01]  /*21e0*/  HFMA2 R18, -RZ, RZ, 0, 0 ;  /* 0x00000000ff127431 */ /* 0x000fe200000001ff */
[----:B------:R-:W-:Y:S01]  /*21f0*/  MOV R14, RZ ;  /* 0x000000ff000e7202 */ /* 0x000fe20000000f00 */
[----:B------:R-:W-:Y:S01]  /*2200*/  UMOV UR6, URZ ;  /* 0x000000ff00067c82 */ /* 0x000fe20008000000 */
[----:B------:R-:W-:-:S07]  /*2210*/  LOP3.LUT R21, R12, 0x80000000, RZ, 0xfc, !PT ;  /* 0x800000000c157812 */ /* 0x000fce00078efcff */
.L_x_18:
[----:B0-----:R-:W-:-:S06]  /*2220*/  IMAD.WIDE.U32 R12, R18, 0x4, R10 ;  /* 0x00000004120c7825 */ /* 0x001fcc00078e000a */
[----:B------:R-:W2:Y:S01]  /*2230*/  LDG.E.CONSTANT R12, desc[UR10][R12.64] ;  /* 0x0000000a0c0c7981 */ /* 0x000ea2000c1e9900 */
[C---:B-1----:R-:W-:Y:S02]  /*2240*/  LEA R19, R18.reuse, R1, 0x2 ;  /* 0x0000000112137211 */ /* 0x042fe400078e10ff */
[----:B------:R-:W-:-:S04]  /*2250*/  IADD3 R18, PT, PT, R18, 0x1, RZ ;  /* 0x0000000112127810 */ /* 0x000fc80007ffe0ff */
[----:B------:R-:W-:Y:S01]  /*2260*/  ISETP.NE.AND P0, PT, R18, 0x6, PT ;  /* 0x000000061200780c */ /* 0x000fe20003f05270 */
[----:B--2---:R-:W-:-:S03]  /*2270*/  IMAD.WIDE.U32 R16, R12, R21, RZ ;  /* 0x000000150c107225 */ /* 0x004fc600078e00ff */
[----:B------:R-:W-:-:S04]  /*2280*/  IADD3 R16, P1, PT, R16, R14, RZ ;  /* 0x0000000e10107210 */ /* 0x000fc80007f3e0ff */
[----:B------:R-:W-:Y:S01]  /*2290*/  IADD3.X R14, PT, PT, R17, UR6, RZ, P1, !PT ;  /* 0x00000006110e7c10 */ /* 0x000fe20008ffe4ff */
[----:B------:R1:W-:Y:S04]  /*22a0*/  STL [R19], R16 ;  /* 0x0000001013007387 */ /* 0x0003e80000100800 */
[----:B------:R-:W-:Y:S05]  /*22b0*/  @P0 BRA `(.L_x_18) ;  /* 0xfffffffc00d80947 */ /* 0x000fea000383ffff */
        /* <DEDUP_REMOVED lines=20> */
[C---:B-1----:R-:W-:Y:S02]  /*2400*/  LOP3.LUT R16, R13.reuse, R11, RZ, 0x3c, !PT ;  /* 0x0000000b0d107212 */ /* 0x042fe400078e3cff */
        /* <DEDUP_REMOVED lines=10> */
.L_x_17:
[----:B------:R-:W-:Y:S05]  /*24b0*/  BSYNC.RECONVERGENT B0 ;  /* 0x0000000000007941 */ /* 0x000fea0003800200 */
.L_x_16:
[----:B------:R-:W0:Y:S01]  /*24c0*/  LDCU.128 UR12, c[0x0][0x380] ;  /* 0x00007000ff0c77ac */ /* 0x000e220008000c00 */
[----:B------:R-:W-:-:S04]  /*24d0*/  IADD3 R11, P0, PT, R2, UR7, RZ ;  /* 0x00000007020b7c10 */ /* 0x000fc8000ff1e0ff */
[----:B------:R-:W-:Y:S02]  /*24e0*/  IADD3.X R14, PT, PT, RZ, RZ, RZ, P0, !PT ;  /* 0x000000ffff0e7210 */ /* 0x000fe400007fe4ff */
[C---:B------:R-:W-:Y:S02]  /*24f0*/  SHF.L.U32 R16, R11.reuse, 0x2, RZ ;  /* 0x000000020b107819 */ /* 0x040fe400000006ff */
[----:B------:R-:W-:Y:S02]  /*2500*/  SHF.L.U64.HI R11, R11, 0x2, R14 ;  /* 0x000000020b0b7819 */ /* 0x000fe4000001020e */
[C---:B0-----:R-:W-:Y:S02]  /*2510*/  IADD3 R14, P0, PT, R16.reuse, UR12, RZ ;  /* 0x0000000c100e7c10 */ /* 0x041fe4000ff1e0ff */
[----:B------:R-:W-:Y:S02]  /*2520*/  IADD3 R16, P1, PT, R16, UR14, RZ ;  /* 0x0000000e10107c10 */ /* 0x000fe4000ff3e0ff */
[----:B------:R-:W-:-:S02]  /*2530*/  IADD3.X R15, PT, PT, R11, UR13, RZ, P0, !PT ;  /* 0x0000000d0b0f7c10 */ /* 0x000fc400087fe4ff */
[----:B------:R-:W-:-:S04]  /*2540*/  IADD3.X R17, PT, PT, R11, UR15, RZ, P1, !PT ;  /* 0x0000000f0b117c10 */ /* 0x000fc80008ffe4ff */
[----:B------:R-:W2:Y:S04]  /*2550*/  LDG.E R15, desc[UR10][R14.64+0xfa0] ;  /* 0x000fa00a0e0f7981 */ /* 0x000ea8000c1e1900 */
[----:B------:R0:W3:Y:S01]  /*2560*/  LDG.E R11, desc[UR10][R16.64+0xfa0] ;  /* 0x000fa00a100b7981 */ /* 0x0000e2000c1e1900 */
[----:B------:R-:W-:Y:S02]  /*2570*/  HFMA2 R18, -RZ, RZ, 0.487060546875, -0.0625 ;  /* 0x37cbac00ff127431 */ /* 0x000fe400000001ff */
[----:B------:R-:W-:Y:S01]  /*2580*/  FMUL R13, R10, R10 ;  /* 0x0000000a0a0d7220 */ /* 0x000fe20000400000 */
[----:B------:R-:W-:-:S05]  /*2590*/  MOV R20, 0x394d4153 ;  /* 0x394d415300147802 */ /* 0x000fca0000000f00 */
[C---:B------:R-:W-:Y:S01]  /*25a0*/  FFMA R20, R13.reuse, -R20, 0.0083327032625675201416 ;  /* 0x3c0885e40d147423 */ /* 0x040fe20000000814 */
[C---:B------:R-:W-:Y:S01]  /*25b0*/  FFMA R18, R13.reuse, R18, -0.0013887860113754868507 ;  /* 0xbab607ed0d127423 */ /* 0x040fe20000000012 */
[----:B------:R-:W-:-:S03]  /*25c0*/  FFMA R19, R13, R10, RZ ;  /* 0x0000000a0d137223 */ /* 0x000fc600000000ff */
[C---:B------:R-:W-:Y:S01]  /*25d0*/  FFMA R18, R13.reuse, R18, 0.041666727513074874878 ;  /* 0x3d2aaabb0d127423 */ /* 0x040fe20000000012 */
[C---:B------:R-:W-:Y:S01]  /*25e0*/  FFMA R20, R13.reuse, R20, -0.16666662693023681641 ;  /* 0xbe2aaaa80d147423 */ /* 0x040fe20000000014 */
[C---:B0-----:R-:W-:Y:S02]  /*25f0*/  LOP3.LUT R16, R12.reuse, 0x1, RZ, 0xc0, !PT ;  /* 0x000000010c107812 */ /* 0x041fe400078ec0ff */
        /* <DEDUP_REMOVED lines=18> */
[C---:B------:R-:W-:Y:S01]  /*2720*/  FFMA R12, R18.reuse, R11, R12 ;  /* 0x0000000b120c7223 */ /* 0x040fe2000000000c */
[----:B------:R-:W-:-:S03]  /*2730*/  FFMA R13, R18, R15, -R13 ;  /* 0x0000000f120d7223 */ /* 0x000fc6000000080d */
[----:B------:R-:W-:Y:S01]  /*2740*/  FADD R3, -R12, R3 ;  /* 0x000000030c037221 */ /* 0x000fe20000000100 */
[----:B------:R-:W-:-:S03]  /*2750*/  FADD R24, R13, R24 ;  /* 0x000000180d187221 */ /* 0x000fc60000000000 */
[----:B0-----:R-:W-:Y:S05]  /*2760*/  @P0 BRA `(.L_x_19) ;  /* 0xfffffff400fc0947 */ /* 0x001fea000383ffff */
[----:B------:R-:W-:-:S07]  /*2770*/  MOV R30, 0x3e8 ;  /* 0x000003e8001e7802 */ /* 0x000fce0000000f00 */
.L_x_20:
[C---:B------:R-:W-:Y:S02]  /*2780*/  IADD3 R2, P0, PT, R30.reuse, UR7, RZ ;  /* 0x000000071e027c10 */ /* 0x040fe4000ff1e0ff */
[----:B------:R-:W-:Y:S02]  /*2790*/  IADD3 R28, PT, PT, -R30, 0x7cc, RZ ;  /* 0x000007cc1e1c7810 */ /* 0x000fe40007ffe1ff */
[----:B------:R-:W-:Y:S02]  /*27a0*/  IADD3.X R7, PT, PT, RZ, RZ, RZ, P0, !PT ;  /* 0x000000ffff077210 */ /* 0x000fe400007fe4ff */
[C---:B------:R-:W-:Y:S02]  /*27b0*/  SHF.L.U32 R6, R2.reuse, 0x2, RZ ;  /* 0x0000000202067819 */ /* 0x040fe400000006ff */
[----:B------:R-:W-:Y:S02]  /*27c0*/  SHF.L.U64.HI R2, R2, 0x2, R7 ;  /* 0x0000000202027819 */ /* 0x000fe40000010207 */
[----:B------:R-:W-:-:S02]  /*27d0*/  IADD3 R20, P1, PT, R6, UR14, RZ ;  /* 0x0000000e06147c10 */ /* 0x000fc4000ff3e0ff */
[----:B------:R-:W-:Y:S02]  /*27e0*/  IADD3 R6, P0, PT, R6, UR12, RZ ;  /* 0x0000000c06067c10 */ /* 0x000fe4000ff1e0ff */
[----:B------:R-:W-:Y:S02]  /*27f0*/  LEA R28, R28, R1, 0x2 ;  /* 0x000000011c1c7211 */ /* 0x000fe400078e10ff */
[C---:B------:R-:W-:Y:S02]  /*2800*/  IADD3.X R21, PT, PT, R2.reuse, UR15, RZ, P1, !PT ;  /* 0x0000000f02157c10 */ /* 0x040fe40008ffe4ff */
[----:B------:R-:W-:Y:S01]  /*2810*/  IADD3.X R7, PT, PT, R2, UR13, RZ, P0, !PT ;  /* 0x0000000d02077c10 */ /* 0x000fe200087fe4ff */
[----:B------:R-:W2:Y:S04]  /*2820*/  LDL.128 R12, [R28+0x1f60] ;  /* 0x001f60001c0c7983 */ /* 0x000ea80000100c00 */
[----:B------:R-:W2:Y:S04]  /*2830*/  LDG.E R16, desc[UR10][R20.64+0xfa0] ;  /* 0x000fa00a14107981 */ /* 0x000ea8000c1e1900 */
[----:B------:R-:W3:Y:S04]  /*2840*/  LDG.E R2, desc[UR10][R6.64+0xfa0] ;  /* 0x000fa00a06027981 */ /* 0x000ee8000c1e1900 */
[----:B------:R-:W4:Y:S04]  /*2850*/  LDL.128 R8, [R28+0xfc0] ;  /* 0x000fc0001c087983 */ /* 0x000f280000100c00 */
[----:B------:R-:W5:Y:S04]  /*2860*/  LDG.E R17, desc[UR10][R20.64+0xfa4] ;  /* 0x000fa40a14117981 */ /* 0x000f68000c1e1900 */
[----:B------:R-:W5:Y:S04]  /*2870*/  LDG.E R25, desc[UR10][R6.64+0xfa4] ;  /* 0x000fa40a06197981 */ /* 0x000f68000c1e1900 */
[----:B------:R-:W5:Y:S04]  /*2880*/  LDG.E R26, desc[UR10][R20.64+0xfa8] ;  /* 0x000fa80a141a7981 */ /* 0x000f68000c1e1900 */
[----:B------:R-:W5:Y:S04]  /*2890*/  LDG.E R32, desc[UR10][R6.64+0xfa8] ;  /* 0x000fa80a06207981 */ /* 0x000f68000c1e1900 */
[----:B------:R-:W5:Y:S04]  /*28a0*/  LDG.E R29, desc[UR10][R6.64+0xfac] ;  /* 0x000fac0a061d7981 */ /* 0x000f68000c1e1900 */
[----:B------:R-:W5:Y:S04]  /*28b0*/  LDG.E R31, desc[UR10][R20.64+0xfb4] ;  /* 0x000fb40a141f7981 */ /* 0x000f68000c1e1900 */
[----:B------:R-:W5:Y:S04]  /*28c0*/  LDG.E R34, desc[UR10][R6.64+0xfb8] ;  /* 0x000fb80a06227981 */ /* 0x000f68000c1e1900 */
[----:B------:R-:W5:Y:S04]  /*28d0*/  LDG.E R33, desc[UR10][R20.64+0xfbc] ;  /* 0x000fbc0a14217981 */ /* 0x000f68000c1e1900 */
[----:B------:R-:W5:Y:S01]  /*28e0*/  LDG.E R35, desc[UR10][R6.64+0xfbc] ;  /* 0x000fbc0a06237981 */ /* 0x000f62000c1e1900 */
[----:B--2---:R-:W-:Y:S01]  /*28f0*/  FMUL R18, R15, R16 ;  /* 0x000000100f127220 */ /* 0x004fe20000400000 */
[----:B---3--:R-:W-:-:S03]  /*2900*/  FMUL R19, R2, R15 ;  /* 0x0000000f02137220 */ /* 0x008fc60000400000 */
[C---:B----4-:R-:W-:Y:S01]  /*2910*/  FFMA R15, R11.reuse, R2, -R18 ;  /* 0x000000020b0f7223 */ /* 0x050fe20000000812 */
[----:B------:R-:W-:Y:S01]  /*2920*/  FFMA R16, R11, R16, R19 ;  /* 0x000000100b107223 */ /* 0x000fe20000000013 */
[----:B-----5:R-:W-:Y:S02]  /*2930*/  FMUL R11, R14, R17 ;  /* 0x000000110e0b7220 */ /* 0x020fe40000400000 */
[----:B------:R-:W-:Y:S01]  /*2940*/  FADD R2, R15, R24 ;  /* 0x000000180f027221 */ /* 0x000fe20000000000 */
[----:B------:R-:W-:Y:S01]  /*2950*/  FADD R3, -R16, R3 ;  /* 0x0000000310037221 */ /* 0x000fe20000000100 */
[----:B------:R-:W2:Y:S01]  /*2960*/  LDG.E R15, desc[UR10][R20.64+0xfac] ;  /* 0x000fac0a140f7981 */ /* 0x000ea2000c1e1900 */
[-C--:B------:R-:W-:Y:S01]  /*2970*/  FMUL R14, R14, R25.reuse ;  /* 0x000000190e0e7220 */ /* 0x080fe20000400000 */
[C---:B------:R-:W-:Y:S01]  /*2980*/  FFMA R11, R10.reuse, R25, -R11 ;  /* 0x000000190a0b7223 */ /* 0x040fe2000000080b */
[----:B------:R-:W-:Y:S02]  /*2990*/  FMUL R24, R13, R26 ;  /* 0x0000001a0d187220 */ /* 0x000fe40000400000 */
[----:B------:R-:W-:-:S02]  /*29a0*/  FFMA R10, R10, R17, R14 ;  /* 0x000000110a0a7223 */ /* 0x000fc4000000000e */
[----:B------:R-:W3:Y:S01]  /*29b0*/  LDL.128 R16, [R28+0x1f50] ;  /* 0x001f50001c107983 */ /* 0x000ee20000100c00 */
[-C--:B------:R-:W-:Y:S01]  /*29c0*/  FMUL R25, R13, R32.reuse ;  /* 0x000000200d197220 */ /* 0x080fe20000400000 */
[C---:B------:R-:W-:Y:S02]  /*29d0*/  FFMA R13, R9.reuse, R32, -R24 ;  /* 0x00000020090d7223 */ /* 0x040fe40000000818 */
[----:B------:R-:W3:Y:S01]  /*29e0*/  LDG.E R14, desc[UR10][R20.64+0xfb0] ;  /* 0x000fb00a140e7981 */ /* 0x000ee2000c1e1900 */
[----:B------:R-:W-:-:S03]  /*29f0*/  FFMA R9, R9, R26, R25 ;  /* 0x0000001a09097223 */ /* 0x000fc60000000019 */
[----:B------:R-:W4:Y:S01]  /*2a00*/  LDG.E R32, desc[UR10][R6.64+0xfb0] ;  /* 0x000fb00a06207981 */ /* 0x000f22000c1e1900 */
[----:B------:R-:W-:-:S03]  /*2a10*/  FADD R36, R2, R11 ;  /* 0x0000000b02247221 */ /* 0x000fc60000000000 */
[----:B------:R0:W5:Y:S04]  /*2a20*/  LDL.128 R24, [R28+0xfb0] ;  /* 0x000fb0001c187983 */ /* 0x0001680000100c00 */
[----:B------:R1:W5:Y:S04]  /*2a30*/  LDG.E R11, desc[UR10][R6.64+0xfb4] ;  /* 0x000fb40a060b7981 */ /* 0x000368000c1e1900 */
[----:B------:R-:W5:Y:S01]  /*2a40*/  LDG.E R2, desc[UR10][R20.64+0xfb8] ;  /* 0x000fb80a14027981 */ /* 0x000f62000c1e1900 */
[----:B------:R-:W-:Y:S01]  /*2a50*/  FADD R10, R3, -R10 ;  /* 0x8000000a030a7221 */ /* 0x000fe20000000000 */
[----:B0-----:R-:W-:Y:S01]  /*2a60*/  FMUL R28, R12, R29 ;  /* 0x0000001d0c1c7220 */ /* 0x001fe20000400000 */
[----:B------:R-:W-:-:S02]  /*2a70*/  FADD R13, R36, R13 ;  /* 0x0000000d240d7221 */ /* 0x000fc40000000000 */
[----:B------:R-:W-:Y:S01]  /*2a80*/  FADD R9, R10, -R9 ;  /* 0x800000090a097221 */ /* 0x000fe20000000000 */
[----:B------:R-:W-:-:S05]  /*2a90*/  VIADD R30, R30, 0x8 ;  /* 0x000000081e1e7836 */ /* 0x000fca0000000000 */
[----:B------:R-:W-:Y:S01]  /*2aa0*/  ISETP.NE.AND P0, PT, R30, 0x7d0, PT ;  /* 0x000007d01e00780c */ /* 0x000fe20003f05270 */
[-C--:B--2---:R-:W-:Y:S01]  /*2ab0*/  FMUL R3, R12, R15.reuse ;  /* 0x0000000f0c037220 */ /* 0x084fe20000400000 */
[----:B------:R-:W-:-:S03]  /*2ac0*/  FFMA R28, R8, R15, R28 ;  /* 0x0000000f081c7223 */ /* 0x000fc6000000001c */
[----:B------:R-:W-:Y:S01]  /*2ad0*/  FFMA R12, R8, R29, -R3 ;  /* 0x0000001d080c7223 */ /* 0x000fe20000000803 */
[----:B------:R-:W-:-:S03]  /*2ae0*/  FADD R9, R9, -R28 ;  /* 0x8000001c09097221 */ /* 0x000fc60000000000 */
[----:B------:R-:W-:Y:S01]  /*2af0*/  FADD R12, R13, R12 ;  /* 0x0000000c0d0c7221 */ /* 0x000fe20000000000 */
[----:B---3--:R-:W-:Y:S01]  /*2b00*/  FMUL R10, R19, R14 ;  /* 0x0000000e130a7220 */ /* 0x008fe20000400000 */
[----:B-1----:R-:W-:Y:S01]  /*2b10*/  FMUL R7, R18, R31 ;  /* 0x0000001f12077220 */ /* 0x002fe20000400000 */
[----:B----4-:R-:W-:Y:S02]  /*2b20*/  FMUL R19, R32, R19 ;  /* 0x0000001320137220 */ /* 0x010fe40000400000 */
[C---:B-----5:R-:W-:Y:S02]  /*2b30*/  FFMA R3, R27.reuse, R32, -R10 ;  /* 0x000000201b037223 */ /* 0x060fe4000000080a */
[----:B------:R-:W-:Y:S01]  /*2b40*/  FFMA R14, R27, R14, R19 ;  /* 0x0000000e1b0e7223 */ /* 0x000fe20000000013 */
[-C--:B------:R-:W-:Y:S01]  /*2b50*/  FMUL R18, R18, R11.reuse ;  /* 0x0000000b12127220 */ /* 0x080fe20000400000 */
[----:B------:R-:W-:Y:S01]  /*2b60*/  FADD R3, R12, R3 ;  /* 0x000000030c037221 */ /* 0x000fe20000000000 */
[C---:B------:R-:W-:Y:S01]  /*2b70*/  FFMA R6, R26.reuse, R11, -R7 ;  /* 0x0000000b1a067223 */ /* 0x040fe20000000807 */
[----:B------:R-:W-:Y:S01]  /*2b80*/  FADD R9, R9, -R14 ;  /* 0x8000000e09097221 */ /* 0x000fe20000000000 */
[C---:B------:R-:W-:Y:S01]  /*2b90*/  FMUL R8, R17.reuse, R2 ;  /* 0x0000000211087220 */ /* 0x040fe20000400000 */
[----:B------:R-:W-:Y:S01]  /*2ba0*/  FFMA R18, R26, R31, R18 ;  /* 0x0000001f1a127223 */ /* 0x000fe20000000012 */
[-C--:B------:R-:W-:Y:S01]  /*2bb0*/  FMUL R17, R17, R34.reuse ;  /* 0x0000002211117220 */ /* 0x080fe20000400000 */
[----:B------:R-:W-:Y:S01]  /*2bc0*/  FADD R3, R3, R6 ;  /* 0x0000000603037221 */ /* 0x000fe20000000000 */
[----:B------:R-:W-:Y:S01]  /*2bd0*/  FFMA R8, R25, R34, -R8 ;  /* 0x0000002219087223 */ /* 0x000fe20000000808 */
[C---:B------:R-:W-:Y:S01]  /*2be0*/  FMUL R7, R16.reuse, R33 ;  /* 0x0000002110077220 */ /* 0x040fe20000400000 */
[----:B------:R-:W-:Y:S01]  /*2bf0*/  FADD R9, R9, -R18 ;  /* 0x8000001209097221 */ /* 0x000fe20000000000 */
[----:B------:R-:W-:Y:S01]  /*2c00*/  FFMA R2, R25, R2, R17 ;  /* 0x0000000219027223 */ /* 0x000fe20000000011 */
[-C--:B------:R-:W-:Y:S01]  /*2c10*/  FMUL R16, R16, R35.reuse ;  /* 0x0000002310107220 */ /* 0x080fe20000400000 */
[----:B------:R-:W-:Y:S01]  /*2c20*/  FADD R3, R3, R8 ;  /* 0x0000000803037221 */ /* 0x000fe20000000000 */
[C---:B------:R-:W-:Y:S01]  /*2c30*/  FFMA R6, R24.reuse, R35, -R7 ;  /* 0x0000002318067223 */ /* 0x040fe20000000807 */
[----:B------:R-:W-:Y:S01]  /*2c40*/  FADD R2, R9, -R2 ;  /* 0x8000000209027221 */ /* 0x000fe20000000000 */
[----:B------:R-:W-:-:S02]  /*2c50*/  FFMA R33, R24, R33, R16 ;  /* 0x0000002118217223 */ /* 0x000fc40000000010 */
[----:B------:R-:W-:Y:S02]  /*2c60*/  FADD R24, R3, R6 ;  /* 0x0000000603187221 */ /* 0x000fe40000000000 */
[----:B------:R-:W-:Y:S01]  /*2c70*/  FADD R3, R2, -R33 ;  /* 0x8000002102037221 */ /* 0x000fe20000000000 */
[----:B------:R-:W-:Y:S06]  /*2c80*/  @P0 BRA `(.L_x_20) ;  /* 0xfffffff800bc0947 */ /* 0x000fec000383ffff */
[----:B------:R-:W-:-:S04]  /*2c90*/  UIADD3 UR5, UPT, UPT, UR5, 0x1, URZ ;  /* 0x0000000105057890 */ /* 0x000fc8000fffe0ff */
[----:B------:R-:W-:-:S09]  /*2ca0*/  UISETP.NE.AND UP0, UPT, UR5, 0x14, UPT ;  /* 0x000000140500788c */ /* 0x000fd2000bf05270 */
[----:B------:R-:W-:Y:S05]  /*2cb0*/  BRA.U UP0, `(.L_x_21) ;  /* 0xffffffd900387547 */ /* 0x000fea000b83ffff */
[----:B------:R-:W-:-:S04]  /*2cc0*/  UIADD3 UR4, UPT, UPT, UR4, 0x1, URZ ;  /* 0x0000000104047890 */ /* 0x000fc8000fffe0ff */
[----:B------:R-:W-:-:S09]  /*2cd0*/  UISETP.NE.AND UP0, UPT, UR4, 0x14, UPT ;  /* 0x000000140400788c */ /* 0x000fd2000bf05270 */
[----:B------:R-:W-:Y:S05]  /*2ce0*/  BRA.U UP0, `(.L_x_22) ;  /* 0xffffffd500d07547 */ /* 0x000fea000b83ffff */
[----:B------:R-:W0:Y:S01]  /*2cf0*/  S2R R11, SR_TID.X ;  /* 0x00000000000b7919 */ /* 0x000e220000002100 */
[----:B------:R-:W0:Y:S01]  /*2d00*/  LDC R0, c[0x0][0x360] ;  /* 0x0000d800ff007b82 */ /* 0x000e220000000800 */
[----:B------:R-:W1:Y:S01]  /*2d10*/  LDCU UR7, c[0x0][0x3a4] ;  /* 0x00007480ff0777ac */ /* 0x000e620008000800 */
[----:B------:R-:W2:Y:S01]  /*2d20*/  S2R R8, SR_TID.Y ;  /* 0x0000000000087919 */ /* 0x000ea20000002200 */
[----:B------:R-:W3:Y:S01]  /*2d30*/  LDCU UR12, c[0x0][0x3a8] ;  /* 0x00007500ff0c77ac */ /* 0x000ee20008000800 */
[----:B------:R-:W4:Y:S04]  /*2d40*/  S2R R13, SR_TID.Z ;  /* 0x00000000000d7919 */ /* 0x000f280000002300 */
[----:B------:R-:W0:Y:S08]  /*2d50*/  S2UR UR5, SR_CTAID.X ;  /* 0x00000000000579c3 */ /* 0x000e300000002500 */
[----:B------:R-:W2:Y:S08]  /*2d60*/  S2UR UR6, SR_CTAID.Y ;  /* 0x00000000000679c3 */ /* 0x000eb00000002600 */
[----:B------:R-:W2:Y:S08]  /*2d70*/  LDC R9, c[0x0][0x364] ;  /* 0x0000d900ff097b82 */ /* 0x000eb00000000800 */
[----:B------:R-:W4:Y:S01]  /*2d80*/  S2UR UR8, SR_CTAID.Z ;  /* 0x00000000000879c3 */ /* 0x000f220000002700 */
[----:B0-----:R-:W-:-:S07]  /*2d90*/  IMAD R0, R0, UR5, R11 ;  /* 0x0000000500007c24 */ /* 0x001fce000f8e020b */
[----:B------:R-:W4:Y:S08]  /*2da0*/  LDC R2, c[0x0][0x368] ;  /* 0x0000da00ff027b82 */ /* 0x000f300000000800 */
[----:B------:R-:W0:Y:S01]  /*2db0*/  LDC.64 R4, c[0x0][0x390] ;  /* 0x0000e400ff047b82 */ /* 0x000e220000000a00 */
[----:B--2---:R-:W-:-:S04]  /*2dc0*/  IMAD R9, R9, UR6, R8 ;  /* 0x0000000609097c24 */ /* 0x004fc8000f8e0208 */
[----:B-1----:R-:W-:-:S03]  /*2dd0*/  IMAD R0, R0, UR7, R9 ;  /* 0x0000000700007c24 */ /* 0x002fc6000f8e0209 */
[----:B------:R-:W1:Y:S01]  /*2de0*/  LDC.64 R6, c[0x0][0x398] ;  /* 0x0000e600ff067b82 */ /* 0x000e620000000a00 */
[----:B----4-:R-:W-:-:S04]  /*2df0*/  IMAD R9, R2, UR8, R13 ;  /* 0x0000000802097c24 */ /* 0x010fc8000f8e020d */
[----:B---3--:R-:W-:-:S04]  /*2e00*/  IMAD R9, R0, UR12, R9 ;  /* 0x0000000c00097c24 */ /* 0x008fc8000f8e0209 */
[----:B0-----:R-:W-:-:S05]  /*2e10*/  IMAD.WIDE R4, R9, 0x4, R4 ;  /* 0x0000000409047825 */ /* 0x001fca00078e0204 */
[----:B------:R-:W-:Y:S01]  /*2e20*/  STG.E desc[UR10][R4.64], R24 ;  /* 0x0000001804007986 */ /* 0x000fe2000c10190a */
[----:B-1----:R-:W-:-:S05]  /*2e30*/  IMAD.WIDE R6, R9, 0x4, R6 ;  /* 0x0000000409067825 */ /* 0x002fca00078e0206 */
[----:B------:R-:W-:Y:S01]  /*2e40*/  STG.E desc[UR10][R6.64], R3 ;  /* 0x0000000306007986 */ /* 0x000fe2000c10190a */
[----:B------:R-:W-:Y:S05]  /*2e50*/  EXIT ;  /* 0x000000000000794d */ /* 0x000fea0003800000 */
        .weak           $__internal_0_$__cuda_sm20_div_rn_f64_full
        .type           $__internal_0_$__cuda_sm20_div_rn_f64_full,@function
        .size           $__internal_0_$__cuda_sm20_div_rn_f64_full,($__internal_1_$__cuda_sm20_sqrt_rn_f32_slowpath - $__internal_0_$__cuda_sm20_div_rn_f64_full)
$__internal_0_$__cuda_sm20_div_rn_f64_full:
[C---:B------:R-:W-:Y:S01]  /*2e60*/  FSETP.GEU.AND P0, PT, |R13|.reuse, 1.469367938527859385e-39, PT ;  /* 0x001000000d00780b */ /* 0x040fe20003f0e200 */
[----:B------:R-:W-:Y:S01]  /*2e70*/  BSSY.RECONVERGENT B1, `(.L_x_23) ;  /* 0x0000056000017945 */ /* 0x000fe20003800200 */
[----:B------:R-:W-:Y:S02]  /*2e80*/  LOP3.LUT R10, R13, 0x800fffff, RZ, 0xc0, !PT ;  /* 0x800fffff0d0a7812 */ /* 0x000fe400078ec0ff */
[----:B------:R-:W-:Y:S02]  /*2e90*/  FSETP.GEU.AND P2, PT, |R15|, 1.469367938527859385e-39, PT ;  /* 0x001000000f00780b */ /* 0x000fe40003f4e200 */
[----:B------:R-:W-:Y:S02]  /*2ea0*/  LOP3.LUT R11, R10, 0x3ff00000, RZ, 0xfc, !PT ;  /* 0x3ff000000a0b7812 */ /* 0x000fe400078efcff */
[----:B------:R-:W-:Y:S02]  /*2eb0*/  MOV R10, R12 ;  /* 0x0000000c000a7202 */ /* 0x000fe40000000f00 */
[----:B------:R-:W-:-:S02]  /*2ec0*/  MOV R16, 0x1 ;  /* 0x0000000100107802 */ /* 0x000fc40000000f00 */
[----:B------:R-:W-:Y:S01]  /*2ed0*/  LOP3.LUT R29, R15, 0x7ff00000, RZ, 0xc0, !PT ;  /* 0x7ff000000f1d7812 */ /* 0x000fe200078ec0ff */
[----:B------:R-:W-:Y:S01]  /*2ee0*/  @!P0 DMUL R10, R12, 8.98846567431157953865e+307 ;  /* 0x7fe000000c0a8828 */ /* 0x000fe20000000000 */
[----:B------:R-:W-:Y:S02]  /*2ef0*/  MOV R25, 0x1ca00000 ;  /* 0x1ca0000000197802 */ /* 0x000fe40000000f00 */
[C---:B------:R-:W-:Y:S02]  /*2f00*/  LOP3.LUT R30, R13.reuse, 0x7ff00000, RZ, 0xc0, !PT ;  /* 0x7ff000000d1e7812 */ /* 0x040fe400078ec0ff */
[----:B------:R-:W-:Y:S01]  /*2f10*/  @!P2 LOP3.LUT R20, R13, 0x7ff00000, RZ, 0xc0, !PT ;  /* 0x7ff000000d14a812 */ /* 0x000fe200078ec0ff */
[----:B------:R-:W0:Y:S01]  /*2f20*/  MUFU.RCP64H R17, R11 ;  /* 0x0000000b00117308 */ /* 0x000e220000001800 */
[C---:B------:R-:W-:Y:S02]  /*2f30*/  ISETP.GE.U32.AND P1, PT, R29.reuse, R30, PT ;  /* 0x0000001e1d00720c */ /* 0x040fe40003f26070 */
[----:B------:R-:W-:-:S02]  /*2f40*/  @!P2 ISETP.GE.U32.AND P3, PT, R29, R20, PT ;  /* 0x000000141d00a20c */ /* 0x000fc40003f66070 */
[----:B------:R-:W-:Y:S02]  /*2f50*/  MOV R31, R29 ;  /* 0x0000001d001f7202 */ /* 0x000fe40000000f00 */
[----:B------:R-:W-:Y:S02]  /*2f60*/  @!P2 SEL R21, R25, 0x63400000, !P3 ;  /* 0x634000001915a807 */ /* 0x000fe40005800000 */
[----:B------:R-:W-:Y:S02]  /*2f70*/  @!P0 LOP3.LUT R30, R11, 0x7ff00000, RZ, 0xc0, !PT ;  /* 0x7ff000000b1e8812 */ /* 0x000fe400078ec0ff */
[----:B------:R-:W-:-:S04]  /*2f80*/  @!P2 LOP3.LUT R26, R21, 0x80000000, R15, 0xf8, !PT ;  /* 0x80000000151aa812 */ /* 0x000fc800078ef80f */
[----:B------:R-:W-:Y:S01]  /*2f90*/  @!P2 LOP3.LUT R27, R26, 0x100000, RZ, 0xfc, !PT ;  /* 0x001000001a1ba812 */ /* 0x000fe200078efcff */
[----:B0-----:R-:W-:Y:S01]  /*2fa0*/  DFMA R18, R16, -R10, 1 ;  /* 0x3ff000001012742b */ /* 0x001fe2000000080a */
[----:B------:R-:W-:-:S07]  /*2fb0*/  @!P2 MOV R26, RZ ;  /* 0x000000ff001aa202 */ /* 0x000fce0000000f00 */
[----:B------:R-:W-:-:S08]  /*2fc0*/  DFMA R18, R18, R18, R18 ;  /* 0x000000121212722b */ /* 0x000fd00000000012 */
[----:B------:R-:W-:Y:S01]  /*2fd0*/  DFMA R18, R16, R18, R16 ;  /* 0x000000121012722b */ /* 0x000fe20000000010 */
[----:B------:R-:W-:Y:S02]  /*2fe0*/  SEL R17, R25, 0x63400000, !P1 ;  /* 0x6340000019117807 */ /* 0x000fe40004800000 */
[----:B------:R-:W-:Y:S02]  /*2ff0*/  MOV R16, R14 ;  /* 0x0000000e00107202 */ /* 0x000fe40000000f00 */
[----:B------:R-:W-:-:S03]  /*3000*/  LOP3.LUT R17, R17, 0x800fffff, R15, 0xf8, !PT ;  /* 0x800fffff11117812 */ /* 0x000fc600078ef80f */
[----:B------:R-:W-:-:S03]  /*3010*/  DFMA R20, R18, -R10, 1 ;  /* 0x3ff000001214742b */ /* 0x000fc6000000080a */
[----:B------:R-:W-:-:S05]  /*3020*/  @!P2 DFMA R16, R16, 2, -R26 ;  /* 0x400000001010a82b */ /* 0x000fca000000081a */
[----:B------:R-:W-:-:S05]  /*3030*/  DFMA R20, R18, R20, R18 ;  /* 0x000000141214722b */ /* 0x000fca0000000012 */
[----:B------:R-:W-:-:S03]  /*3040*/  @!P2 LOP3.LUT R31, R17, 0x7ff00000, RZ, 0xc0, !PT ;  /* 0x7ff00000111fa812 */ /* 0x000fc600078ec0ff */
[----:B------:R-:W-:Y:S01]  /*3050*/  DMUL R18, R20, R16 ;  /* 0x0000001014127228 */ /* 0x000fe20000000000 */
[----:B------:R-:W-:-:S04]  /*3060*/  IADD3 R32, PT, PT, R31, -0x1, RZ ;  /* 0xffffffff1f207810 */ /* 0x000fc80007ffe0ff */
[----:B------:R-:W-:Y:S02]  /*3070*/  ISETP.GT.U32.AND P0, PT, R32, 0x7feffffe, PT ;  /* 0x7feffffe2000780c */ /* 0x000fe40003f04070 */
[----:B------:R-:W-:Y:S01]  /*3080*/  IADD3 R32, PT, PT, R30, -0x1, RZ ;  /* 0xffffffff1e207810 */ /* 0x000fe20007ffe0ff */
[----:B------:R-:W-:-:S03]  /*3090*/  DFMA R26, R18, -R10, R16 ;  /* 0x8000000a121a722b */ /* 0x000fc60000000010 */
[----:B------:R-:W-:-:S05]  /*30a0*/  ISETP.GT.U32.OR P0, PT, R32, 0x7feffffe, P0 ;  /* 0x7feffffe2000780c */ /* 0x000fca0000704470 */
[----:B------:R-:W-:-:S08]  /*30b0*/  DFMA R26, R20, R26, R18 ;  /* 0x0000001a141a722b */ /* 0x000fd00000000012 */
[----:B------:R-:W-:Y:S05]  /*30c0*/  @P0 BRA `(.L_x_24) ;  /* 0x00000000006c0947 */ /* 0x000fea0003800000 */
[----:B------:R-:W-:-:S04]  /*30d0*/  LOP3.LUT R18, R13, 0x7ff00000, RZ, 0xc0, !PT ;  /* 0x7ff000000d127812 */ /* 0x000fc800078ec0ff */
[CC--:B------:R-:W-:Y:S02]  /*30e0*/  VIADDMNMX R14, R29.reuse, -R18.reuse, 0xb9600000, !PT ;  /* 0xb96000001d0e7446 */ /* 0x0c0fe40007800912 */
[----:B------:R-:W-:Y:S02]  /*30f0*/  ISETP.GE.U32.AND P0, PT, R29, R18, PT ;  /* 0x000000121d00720c */ /* 0x000fe40003f06070 */
[----:B------:R-:W-:Y:S02]  /*3100*/  VIMNMX R14, PT, PT, R14, 0x46a00000, PT ;  /* 0x46a000000e0e7848 */ /* 0x000fe40003fe0100 */
[----:B------:R-:W-:-:S04]  /*3110*/  SEL R25, R25, 0x63400000, !P0 ;  /* 0x6340000019197807 */ /* 0x000fc80004000000 */
[----:B------:R-:W-:Y:S02]  /*3120*/  IADD3 R20, PT, PT, -R25, R14, RZ ;  /* 0x0000000e19147210 */ /* 0x000fe40007ffe1ff */
[----:B------:R-:W-:Y:S02]  /*3130*/  MOV R14, RZ ;  /* 0x000000ff000e7202 */ /* 0x000fe40000000f00 */
[----:B------:R-:W-:-:S06]  /*3140*/  IADD3 R15, PT, PT, R20, 0x7fe00000, RZ ;  /* 0x7fe00000140f7810 */ /* 0x000fcc0007ffe0ff */
[----:B------:R-:W-:-:S10]  /*3150*/  DMUL R18, R26, R14 ;  /* 0x0000000e1a127228 */ /* 0x000fd40000000000 */
[----:B------:R-:W-:-:S13]  /*3160*/  FSETP.GTU.AND P0, PT, |R19|, 1.469367938527859385e-39, PT ;  /* 0x001000001300780b */ /* 0x000fda0003f0c200 */
[----:B------:R-:W-:Y:S05]  /*3170*/  @P0 BRA `(.L_x_25) ;  /* 0x0000000000940947 */ /* 0x000fea0003800000 */
[----:B------:R-:W-:Y:S01]  /*3180*/  DFMA R10, R26, -R10, R16 ;  /* 0x8000000a1a0a722b */ /* 0x000fe20000000010 */
[----:B------:R-:W-:-:S09]  /*3190*/  MOV R14, RZ ;  /* 0x000000ff000e7202 */ /* 0x000fd20000000f00 */
[C---:B------:R-:W-:Y:S02]  /*31a0*/  FSETP.NEU.AND P0, PT, R11.reuse, RZ, PT ;  /* 0x000000ff0b00720b */ /* 0x040fe40003f0d000 */
[----:B------:R-:W-:-:S04]  /*31b0*/  LOP3.LUT R13, R11, 0x80000000, R13, 0x48, !PT ;  /* 0x800000000b0d7812 */ /* 0x000fc800078e480d */
[----:B------:R-:W-:-:S07]  /*31c0*/  LOP3.LUT R15, R13, R15, RZ, 0xfc, !PT ;  /* 0x0000000f0d0f7212 */ /* 0x000fce00078efcff */
[----:B------:R-:W-:Y:S05]  /*31d0*/  @!P0 BRA `(.L_x_25) ;  /* 0x00000000007c8947 */ /* 0x000fea0003800000 */
[----:B------:R-:W-:Y:S01]  /*31e0*/  IADD3 R11, PT, PT, -R20, RZ, RZ ;  /* 0x000000ff140b7210 */ /* 0x000fe20007ffe1ff */
[----:B------:R-:W-:Y:S01]  /*31f0*/  DMUL.RP R14, R26, R14 ;  /* 0x0000000e1a0e7228 */ /* 0x000fe20000008000 */
[----:B------:R-:W-:-:S06]  /*3200*/  MOV R10, RZ ;  /* 0x000000ff000a7202 */ /* 0x000fcc0000000f00 */
[----:B------:R-:W-:-:S03]  /*3210*/  DFMA R10, R18, -R10, R26 ;  /* 0x8000000a120a722b */ /* 0x000fc6000000001a */
[----:B------:R-:W-:-:S03]  /*3220*/  LOP3.LUT R13, R15, R13, RZ, 0x3c, !PT ;  /* 0x0000000d0f0d7212 */ /* 0x000fc600078e3cff */
[----:B------:R-:W-:-:S04]  /*3230*/  IADD3 R10, PT, PT, -R20, -0x43300000, RZ ;  /* 0xbcd00000140a7810 */ /* 0x000fc80007ffe1ff */
[----:B------:R-:W-:-:S04]  /*3240*/  FSETP.NEU.AND P0, PT, |R11|, R10, PT ;  /* 0x0000000a0b00720b */ /* 0x000fc80003f0d200 */
[----:B------:R-:W-:Y:S02]  /*3250*/  FSEL R18, R14, R18, !P0 ;  /* 0x000000120e127208 */ /* 0x000fe40004000000 */
[----:B------:R-:W-:Y:S01]  /*3260*/  FSEL R19, R13, R19, !P0 ;  /* 0x000000130d137208 */ /* 0x000fe20004000000 */
[----:B------:R-:W-:Y:S06]  /*3270*/  BRA `(.L_x_25) ;  /* 0x0000000000547947 */ /* 0x000fec0003800000 */
.L_x_24:
[----:B------:R-:W-:-:S14]  /*3280*/  DSETP.NAN.AND P0, PT, R14, R14, PT ;  /* 0x0000000e0e00722a */ /* 0x000fdc0003f08000 */
[----:B------:R-:W-:Y:S05]  /*3290*/  @P0 BRA `(.L_x_26) ;  /* 0x0000000000440947 */ /* 0x000fea0003800000 */
[----:B------:R-:W-:-:S14]  /*32a0*/  DSETP.NAN.AND P0, PT, R12, R12, PT ;  /* 0x0000000c0c00722a */ /* 0x000fdc0003f08000 */
[----:B------:R-:W-:Y:S05]  /*32b0*/  @P0 BRA `(.L_x_27) ;  /* 0x0000000000300947 */ /* 0x000fea0003800000 */
[----:B------:R-:W-:Y:S02]  /*32c0*/  ISETP.NE.AND P0, PT, R31, R30, PT ;  /* 0x0000001e1f00720c */ /* 0x000fe40003f05270 */
[----:B------:R-:W-:Y:S02]  /*32d0*/  MOV R18, 0x0 ;  /* 0x0000000000127802 */ /* 0x000fe40000000f00 */
[----:B------:R-:W-:-:S09]  /*32e0*/  MOV R19, 0xfff80000 ;  /* 0xfff8000000137802 */ /* 0x000fd20000000f00 */
[----:B------:R-:W-:Y:S05]  /*32f0*/  @!P0 BRA `(.L_x_25) ;  /* 0x0000000000348947 */ /* 0x000fea0003800000 */
[----:B------:R-:W-:Y:S02]  /*3300*/  ISETP.NE.AND P0, PT, R31, 0x7ff00000, PT ;  /* 0x7ff000001f00780c */ /* 0x000fe40003f05270 */
[----:B------:R-:W-:Y:S02]  /*3310*/  LOP3.LUT R19, R15, 0x80000000, R13, 0x48, !PT ;  /* 0x800000000f137812 */ /* 0x000fe400078e480d */
[----:B------:R-:W-:-:S13]  /*3320*/  ISETP.EQ.OR P0, PT, R30, RZ, !P0 ;  /* 0x000000ff1e00720c */ /* 0x000fda0004702670 */
[----:B------:R-:W-:Y:S02]  /*3330*/  @P0 LOP3.LUT R10, R19, 0x7ff00000, RZ, 0xfc, !PT ;  /* 0x7ff00000130a0812 */ /* 0x000fe400078efcff */
[----:B------:R-:W-:Y:S02]  /*3340*/  @!P0 MOV R18, RZ ;  /* 0x000000ff00128202 */ /* 0x000fe40000000f00 */
[----:B------:R-:W-:Y:S02]  /*3350*/  @P0 MOV R18, RZ ;  /* 0x000000ff00120202 */ /* 0x000fe40000000f00 */
[----:B------:R-:W-:Y:S01]  /*3360*/  @P0 MOV R19, R10 ;  /* 0x0000000a00130202 */ /* 0x000fe20000000f00 */
[----:B------:R-:W-:Y:S06]  /*3370*/  BRA `(.L_x_25) ;  /* 0x0000000000147947 */ /* 0x000fec0003800000 */
.L_x_27:
[----:B------:R-:W-:Y:S02]  /*3380*/  LOP3.LUT R19, R13, 0x80000, RZ, 0xfc, !PT ;  /* 0x000800000d137812 */ /* 0x000fe400078efcff */
[----:B------:R-:W-:Y:S01]  /*3390*/  MOV R18, R12 ;  /* 0x0000000c00127202 */ /* 0x000fe20000000f00 */
[----:B------:R-:W-:Y:S06]  /*33a0*/  BRA `(.L_x_25) ;  /* 0x0000000000087947 */ /* 0x000fec0003800000 */
.L_x_26:
[----:B------:R-:W-:Y:S02]  /*33b0*/  LOP3.LUT R19, R15, 0x80000, RZ, 0xfc, !PT ;  /* 0x000800000f137812 */ /* 0x000fe400078efcff */
[----:B------:R-:W-:-:S07]  /*33c0*/  MOV R18, R14 ;  /* 0x0000000e00127202 */ /* 0x000fce0000000f00 */
.L_x_25:
[----:B------:R-:W-:Y:S05]  /*33d0*/  BSYNC.RECONVERGENT B1 ;  /* 0x0000000000017941 */ /* 0x000fea0003800200 */
.L_x_23:
[----:B------:R-:W-:Y:S01]  /*33e0*/  HFMA2 R29, -RZ, RZ, 0, 0 ;  /* 0x00000000ff1d7431 */ /* 0x000fe200000001ff */
[----:B------:R-:W-:Y:S02]  /*33f0*/  MOV R10, R18 ;  /* 0x00000012000a7202 */ /* 0x000fe40000000f00 */
[----:B------:R-:W-:Y:S01]  /*3400*/  MOV R11, R19 ;  /* 0x00000013000b7202 */ /* 0x000fe20000000f00 */
[----:B------:R-:W-:Y:S06]  /*3410*/  RET.REL.NODEC R28 `(_Z19matchedFilterKernelPfS_S_S_iii) ;  /* 0xffffffc81cf87950 */ /* 0x000fec0003c3ffff */
        .weak           $__internal_1_$__cuda_sm20_sqrt_rn_f32_slowpath
        .type           $__internal_1_$__cuda_sm20_sqrt_rn_f32_slowpath,@function
        .size           $__internal_1_$__cuda_sm20_sqrt_rn_f32_slowpath,(.L_x_31 - $__internal_1_$__cuda_sm20_sqrt_rn_f32_slowpath)
$__internal_1_$__cuda_sm20_sqrt_rn_f32_slowpath:
[----:B------:R-:W-:-:S13]  /*3420*/  LOP3.LUT P0, RZ, R2, 0x7fffffff, RZ, 0xc0, !PT ;  /* 0x7fffffff02ff7812 */ /* 0x000fda000780c0ff */
[----:B------:R-:W-:Y:S01]  /*3430*/  @!P0 MOV R6, R2 ;  /* 0x0000000200068202 */ /* 0x000fe20000000f00 */
[----:B------:R-:W-:Y:S06]  /*3440*/  @!P0 BRA `(.L_x_28) ;  /* 0x0000000000408947 */ /* 0x000fec0003800000 */
[----:B------:R-:W-:-:S13]  /*3450*/  FSETP.GEU.FTZ.AND P0, PT, R2, RZ, PT ;  /* 0x000000ff0200720b */ /* 0x000fda0003f1e000 */
[----:B------:R-:W-:Y:S01]  /*3460*/  @!P0 MOV R6, 0x7fffffff ;  /* 0x7fffffff00068802 */ /* 0x000fe20000000f00 */
[----:B------:R-:W-:Y:S06]  /*3470*/  @!P0 BRA `(.L_x_28) ;  /* 0x0000000000348947 */ /* 0x000fec0003800000 */
[----:B------:R-:W-:-:S13]  /*3480*/  FSETP.GTU.FTZ.AND P0, PT, |R2|, +INF , PT ;  /* 0x7f8000000200780b */ /* 0x000fda0003f1c200 */
[----:B------:R-:W-:Y:S01]  /*3490*/  @P0 FADD.FTZ R6, R2, 1 ;  /* 0x3f80000002060421 */ /* 0x000fe20000010000 */
[----:B------:R-:W-:Y:S06]  /*34a0*/  @P0 BRA `(.L_x_28) ;  /* 0x0000000000280947 */ /* 0x000fec0003800000 */
[----:B------:R-:W-:-:S13]  /*34b0*/  FSETP.NEU.FTZ.AND P0, PT, |R2|, +INF , PT ;  /* 0x7f8000000200780b */ /* 0x000fda0003f1d200 */
[----:B------:R-:W-:-:S04]  /*34c0*/  @P0 FFMA R7, R2, 1.84467440737095516160e+19, RZ ;  /* 0x5f80000002070823 */ /* 0x000fc800000000ff */
[----:B------:R-:W0:Y:S02]  /*34d0*/  @P0 MUFU.RSQ R6, R7 ;  /* 0x0000000700060308 */ /* 0x000e240000001400 */
[----:B0-----:R-:W-:Y:S01]  /*34e0*/  @P0 FMUL.FTZ R8, R7, R6 ;  /* 0x0000000607080220 */ /* 0x001fe20000410000 */
[----:B------:R-:W-:Y:S01]  /*34f0*/  @P0 FMUL.FTZ R10, R6, 0.5 ;  /* 0x3f000000060a0820 */ /* 0x000fe20000410000 */
[----:B------:R-:W-:Y:S02]  /*3500*/  @!P0 MOV R6, R2 ;  /* 0x0000000200068202 */ /* 0x000fe40000000f00 */
[----:B------:R-:W-:-:S04]  /*3510*/  @P0 FADD.FTZ R9, -R8, -RZ ;  /* 0x800000ff08090221 */ /* 0x000fc80000010100 */
[----:B------:R-:W-:-:S04]  /*3520*/  @P0 FFMA R9, R8, R9, R7 ;  /* 0x0000000908090223 */ /* 0x000fc80000000007 */
[----:B------:R-:W-:-:S04]  /*3530*/  @P0 FFMA R9, R9, R10, R8 ;  /* 0x0000000a09090223 */ /* 0x000fc80000000008 */
[----:B------:R-:W-:-:S07]  /*3540*/  @P0 FMUL.FTZ R6, R9, 2.3283064365386962891e-10 ;  /* 0x2f80000009060820 */ /* 0x000fce0000410000 */
.L_x_28:
[----:B------:R-:W-:Y:S01]  /*3550*/  HFMA2 R7, -RZ, RZ, 0, 0 ;  /* 0x00000000ff077431 */ /* 0x000fe200000001ff */
[----:B------:R-:W-:Y:S02]  /*3560*/  MOV R2, R6 ;  /* 0x0000000600027202 */ /* 0x000fe40000000f00 */
[----:B------:R-:W-:-:S04]  /*3570*/  MOV R6, R11 ;  /* 0x0000000b00067202 */ /* 0x000fc80000000f00 */
[----:B------:R-:W-:Y:S05]  /*3580*/  RET.REL.NODEC R6 `(_Z19matchedFilterKernelPfS_S_S_iii) ;  /* 0xffffffc8069c7950 */ /* 0x000fea0003c3ffff */
.L_x_29:
[----:B------:R-:W-:-:S00]  /*3590*/  BRA `(.L_x_29) ;  /* 0xfffffffc00fc7947 */ /* 0x000fc0000383ffff */
[----:B------:R-:W-:-:S00]  /*35a0*/  NOP ;  /* 0x0000000000007918 */ /* 0x000fc00000000000 */
        /* <DEDUP_REMOVED lines=13> */
.L_x_31:


//--------------------- .nv.global.init           --------------------------
	.section	.nv.global.init,"aw",@progbits
	.align	4
.nv.global.init:
	.type		__cudart_i2opi_f,@object
	.size		__cudart_i2opi_f,(.L_0 - __cudart_i2opi_f)
__cudart_i2opi_f:
        /*0000*/ 	.byte	0x41, 0x90, 0x43, 0x3c, 0x99, 0x95, 0x62, 0xdb, 0xc0, 0xdd, 0x34, 0xf5, 0xd1, 0x57, 0x27, 0xfc
        /*0010*/ 	.byte	0x29, 0x15, 0x44, 0x4e, 0x6e, 0x83, 0xf9, 0xa2
.L_0:


//--------------------- .nv.shared.reserved.0     --------------------------
	.section	.nv.shared.reserved.0,"aw",@nobits
	.weak		__nv_reservedSMEM_offset_0_alias
	.size		__nv_reservedSMEM_offset_0_alias, 0, 64
	.other		__nv_reservedSMEM_offset_0_alias,@"STO_CUDA_RESERVED_SHARED STV_DEFAULT"
__nv_reservedSMEM_offset_0_alias:
	.zero		0
	.zero		64


//--------------------- .nv.constant0._Z19matchedFilterKernelPfS_S_S_iii --------------------------
	.section	.nv.constant0._Z19matchedFilterKernelPfS_S_S_iii,"a",@progbits
	.sectionflags	@""
	.align	4
.nv.constant0._Z19matchedFilterKernelPfS_S_S_iii:
	.zero		940


//--------------------- SYMBOLS --------------------------

	.type		.nv.reservedSmem.offset0,@object
	.size		.nv.reservedSmem.offset0,0x4
